//
// Generated by NVIDIA NVVM Compiler
//
// Compiler Build ID: CL-36424714
// Cuda compilation tools, release 13.0, V13.0.88
// Based on NVVM 20.0.0
//

.version 9.0
.target sm_100
.address_size 64

	// .globl	softmax_shared_2060
// _ZZ19softmax_shared_2060E10red_result has been demoted
// _ZZ19softmax_shared_2060E17T_softmax_maxelem_$_0 has been demoted
// _ZZ19softmax_shared_2060E12red_result_1 has been demoted
// _ZZ19softmax_shared_2060E16T_softmax_expsum_$_0 has been demoted
// _ZZ19softmax_shared_2060E15red_buf_staging has been demoted
// _ZZ19softmax_shared_2060E17red_buf_staging_1 has been demoted
// _ZZ24softmax_shared_2060_copyE10red_result has been demoted
// _ZZ24softmax_shared_2060_copyE17T_softmax_maxelem_$_0 has been demoted
// _ZZ24softmax_shared_2060_copyE12red_result_1 has been demoted
// _ZZ24softmax_shared_2060_copyE16T_softmax_expsum_$_0 has been demoted
// _ZZ24softmax_shared_2060_copyE15red_buf_staging has been demoted
// _ZZ24softmax_shared_2060_copyE17red_buf_staging_1 has been demoted

.visible .entry softmax_shared_2060(
	.param .u64 .ptr .align 1 softmax_shared_2060_param_0,
	.param .u64 .ptr .align 1 softmax_shared_2060_param_1
)
.maxntid 128
{
	.reg .pred 	%p<26>;
	.reg .b32 	%r<51>;
	.reg .b32 	%f<128>;
	.reg .b64 	%rd<9>;
	// demoted variable
	.shared .align 4 .b8 _ZZ19softmax_shared_2060E10red_result[2052];
	// demoted variable
	.shared .align 4 .f32 _ZZ19softmax_shared_2060E17T_softmax_maxelem_$_0;
	// demoted variable
	.shared .align 4 .b8 _ZZ19softmax_shared_2060E12red_result_1[2052];
	// demoted variable
	.shared .align 4 .f32 _ZZ19softmax_shared_2060E16T_softmax_expsum_$_0;
	// demoted variable
	.shared .align 4 .b8 _ZZ19softmax_shared_2060E15red_buf_staging[16];
	// demoted variable
	.shared .align 4 .b8 _ZZ19softmax_shared_2060E17red_buf_staging_1[16];
	ld.param.u64 	%rd3, [softmax_shared_2060_param_0];
	ld.param.u64 	%rd4, [softmax_shared_2060_param_1];
	cvta.to.global.u64 	%rd5, %rd4;
	mov.u32 	%r4, %ctaid.x;
	mov.u32 	%r1, %tid.x;
	mad.lo.s32 	%r2, %r4, 1000, %r1;
	mul.wide.u32 	%rd6, %r2, 4;
	add.s64 	%rd1, %rd5, %rd6;
	ld.global.nc.f32 	%f1, [%rd1];
	max.f32 	%f25, %f1, 0fFF7FFFFD;
	ld.global.nc.f32 	%f2, [%rd1+512];
	max.f32 	%f26, %f25, %f2;
	ld.global.nc.f32 	%f3, [%rd1+1024];
	max.f32 	%f27, %f26, %f3;
	ld.global.nc.f32 	%f4, [%rd1+1536];
	max.f32 	%f28, %f27, %f4;
	ld.global.nc.f32 	%f5, [%rd1+2048];
	max.f32 	%f29, %f28, %f5;
	ld.global.nc.f32 	%f6, [%rd1+2560];
	max.f32 	%f30, %f29, %f6;
	ld.global.nc.f32 	%f7, [%rd1+3072];
	max.f32 	%f124, %f30, %f7;
	setp.gt.u32 	%p1, %r1, 103;
	@%p1 bra 	$L__BB0_2;
	ld.global.nc.f32 	%f31, [%rd1+3584];
	max.f32 	%f124, %f124, %f31;
$L__BB0_2:
	// begin inline asm
	activemask.b32 %r5;
	// end inline asm
	mov.b32 	%r6, %f124;
	shfl.sync.down.b32	%r7|%p2, %r6, 16, 31, %r5;
	mov.b32 	%f32, %r7;
	max.f32 	%f33, %f124, %f32;
	mov.b32 	%r8, %f33;
	shfl.sync.down.b32	%r9|%p3, %r8, 8, 31, %r5;
	mov.b32 	%f34, %r9;
	max.f32 	%f35, %f33, %f34;
	mov.b32 	%r10, %f35;
	shfl.sync.down.b32	%r11|%p4, %r10, 4, 31, %r5;
	mov.b32 	%f36, %r11;
	max.f32 	%f37, %f35, %f36;
	mov.b32 	%r12, %f37;
	shfl.sync.down.b32	%r13|%p5, %r12, 2, 31, %r5;
	mov.b32 	%f38, %r13;
	max.f32 	%f39, %f37, %f38;
	mov.b32 	%r14, %f39;
	shfl.sync.down.b32	%r15|%p6, %r14, 1, 31, %r5;
	mov.b32 	%f40, %r15;
	max.f32 	%f11, %f39, %f40;
	and.b32  	%r3, %r1, 31;
	setp.ne.s32 	%p7, %r3, 0;
	@%p7 bra 	$L__BB0_4;
	shr.u32 	%r16, %r1, 3;
	mov.u32 	%r17, _ZZ19softmax_shared_2060E15red_buf_staging;
	add.s32 	%r18, %r17, %r16;
	st.shared.f32 	[%r18], %f11;
$L__BB0_4:
	bar.sync 	0;
	setp.gt.u32 	%p8, %r1, 3;
	@%p8 bra 	$L__BB0_6;
	shl.b32 	%r19, %r1, 2;
	mov.u32 	%r20, _ZZ19softmax_shared_2060E15red_buf_staging;
	add.s32 	%r21, %r20, %r19;
	ld.shared.f32 	%f125, [%r21];
$L__BB0_6:
	// begin inline asm
	activemask.b32 %r22;
	// end inline asm
	and.b32  	%r23, %r22, 15;
	mov.b32 	%r24, %f125;
	shfl.sync.down.b32	%r25|%p9, %r24, 2, 31, %r23;
	mov.b32 	%f42, %r25;
	max.f32 	%f43, %f125, %f42;
	mov.b32 	%r26, %f43;
	shfl.sync.down.b32	%r27|%p10, %r26, 1, 31, %r23;
	mov.b32 	%f44, %r27;
	max.f32 	%f14, %f43, %f44;
	setp.ne.s32 	%p11, %r1, 0;
	@%p11 bra 	$L__BB0_8;
	st.volatile.shared.f32 	[_ZZ19softmax_shared_2060E10red_result], %f14;
$L__BB0_8:
	setp.ne.s32 	%p12, %r1, 0;
	bar.sync 	0;
	@%p12 bra 	$L__BB0_10;
	ld.volatile.shared.f32 	%f45, [_ZZ19softmax_shared_2060E10red_result];
	st.shared.f32 	[_ZZ19softmax_shared_2060E17T_softmax_maxelem_$_0], %f45;
$L__BB0_10:
	setp.gt.u32 	%p13, %r1, 103;
	bar.sync 	0;
	ld.shared.f32 	%f15, [_ZZ19softmax_shared_2060E17T_softmax_maxelem_$_0];
	sub.f32 	%f46, %f1, %f15;
	mul.f32 	%f47, %f46, 0f3FB8AA3B;
	ex2.approx.f32 	%f48, %f47;
	add.f32 	%f49, %f48, 0f00000000;
	sub.f32 	%f50, %f2, %f15;
	mul.f32 	%f51, %f50, 0f3FB8AA3B;
	ex2.approx.f32 	%f52, %f51;
	add.f32 	%f53, %f49, %f52;
	sub.f32 	%f54, %f3, %f15;
	mul.f32 	%f55, %f54, 0f3FB8AA3B;
	ex2.approx.f32 	%f56, %f55;
	add.f32 	%f57, %f53, %f56;
	sub.f32 	%f58, %f4, %f15;
	mul.f32 	%f59, %f58, 0f3FB8AA3B;
	ex2.approx.f32 	%f60, %f59;
	add.f32 	%f61, %f57, %f60;
	sub.f32 	%f62, %f5, %f15;
	mul.f32 	%f63, %f62, 0f3FB8AA3B;
	ex2.approx.f32 	%f64, %f63;
	add.f32 	%f65, %f61, %f64;
	sub.f32 	%f66, %f6, %f15;
	mul.f32 	%f67, %f66, 0f3FB8AA3B;
	ex2.approx.f32 	%f68, %f67;
	add.f32 	%f69, %f65, %f68;
	sub.f32 	%f70, %f7, %f15;
	mul.f32 	%f71, %f70, 0f3FB8AA3B;
	ex2.approx.f32 	%f72, %f71;
	add.f32 	%f126, %f69, %f72;
	@%p13 bra 	$L__BB0_12;
	ld.global.nc.f32 	%f73, [%rd1+3584];
	sub.f32 	%f74, %f73, %f15;
	mul.f32 	%f75, %f74, 0f3FB8AA3B;
	ex2.approx.f32 	%f76, %f75;
	add.f32 	%f126, %f126, %f76;
$L__BB0_12:
	setp.ne.s32 	%p14, %r3, 0;
	// begin inline asm
	activemask.b32 %r28;
	// end inline asm
	mov.b32 	%r29, %f126;
	shfl.sync.down.b32	%r30|%p15, %r29, 16, 31, %r28;
	mov.b32 	%f77, %r30;
	add.f32 	%f78, %f126, %f77;
	mov.b32 	%r31, %f78;
	shfl.sync.down.b32	%r32|%p16, %r31, 8, 31, %r28;
	mov.b32 	%f79, %r32;
	add.f32 	%f80, %f78, %f79;
	mov.b32 	%r33, %f80;
	shfl.sync.down.b32	%r34|%p17, %r33, 4, 31, %r28;
	mov.b32 	%f81, %r34;
	add.f32 	%f82, %f80, %f81;
	mov.b32 	%r35, %f82;
	shfl.sync.down.b32	%r36|%p18, %r35, 2, 31, %r28;
	mov.b32 	%f83, %r36;
	add.f32 	%f84, %f82, %f83;
	mov.b32 	%r37, %f84;
	shfl.sync.down.b32	%r38|%p19, %r37, 1, 31, %r28;
	mov.b32 	%f85, %r38;
	add.f32 	%f19, %f84, %f85;
	@%p14 bra 	$L__BB0_14;
	shr.u32 	%r39, %r1, 3;
	mov.u32 	%r40, _ZZ19softmax_shared_2060E17red_buf_staging_1;
	add.s32 	%r41, %r40, %r39;
	st.shared.f32 	[%r41], %f19;
$L__BB0_14:
	setp.gt.u32 	%p20, %r1, 3;
	bar.sync 	0;
	@%p20 bra 	$L__BB0_16;
	shl.b32 	%r42, %r1, 2;
	mov.u32 	%r43, _ZZ19softmax_shared_2060E17red_buf_staging_1;
	add.s32 	%r44, %r43, %r42;
	ld.shared.f32 	%f127, [%r44];
$L__BB0_16:
	setp.ne.s32 	%p21, %r1, 0;
	// begin inline asm
	activemask.b32 %r45;
	// end inline asm
	and.b32  	%r46, %r45, 15;
	mov.b32 	%r47, %f127;
	shfl.sync.down.b32	%r48|%p22, %r47, 2, 31, %r46;
	mov.b32 	%f87, %r48;
	add.f32 	%f88, %f127, %f87;
	mov.b32 	%r49, %f88;
	shfl.sync.down.b32	%r50|%p23, %r49, 1, 31, %r46;
	mov.b32 	%f89, %r50;
	add.f32 	%f22, %f88, %f89;
	@%p21 bra 	$L__BB0_18;
	st.volatile.shared.f32 	[_ZZ19softmax_shared_2060E12red_result_1], %f22;
$L__BB0_18:
	setp.ne.s32 	%p24, %r1, 0;
	bar.sync 	0;
	@%p24 bra 	$L__BB0_20;
	ld.volatile.shared.f32 	%f90, [_ZZ19softmax_shared_2060E12red_result_1];
	st.shared.f32 	[_ZZ19softmax_shared_2060E16T_softmax_expsum_$_0], %f90;
$L__BB0_20:
	setp.gt.u32 	%p25, %r1, 103;
	bar.sync 	0;
	ld.shared.f32 	%f23, [_ZZ19softmax_shared_2060E17T_softmax_maxelem_$_0];
	ld.shared.f32 	%f24, [_ZZ19softmax_shared_2060E16T_softmax_expsum_$_0];
	sub.f32 	%f91, %f1, %f23;
	mul.f32 	%f92, %f91, 0f3FB8AA3B;
	ex2.approx.f32 	%f93, %f92;
	div.rn.f32 	%f94, %f93, %f24;
	cvta.to.global.u64 	%rd7, %rd3;
	add.s64 	%rd2, %rd7, %rd6;
	st.global.f32 	[%rd2], %f94;
	sub.f32 	%f95, %f2, %f23;
	mul.f32 	%f96, %f95, 0f3FB8AA3B;
	ex2.approx.f32 	%f97, %f96;
	div.rn.f32 	%f98, %f97, %f24;
	st.global.f32 	[%rd2+512], %f98;
	sub.f32 	%f99, %f3, %f23;
	mul.f32 	%f100, %f99, 0f3FB8AA3B;
	ex2.approx.f32 	%f101, %f100;
	div.rn.f32 	%f102, %f101, %f24;
	st.global.f32 	[%rd2+1024], %f102;
	sub.f32 	%f103, %f4, %f23;
	mul.f32 	%f104, %f103, 0f3FB8AA3B;
	ex2.approx.f32 	%f105, %f104;
	div.rn.f32 	%f106, %f105, %f24;
	st.global.f32 	[%rd2+1536], %f106;
	sub.f32 	%f107, %f5, %f23;
	mul.f32 	%f108, %f107, 0f3FB8AA3B;
	ex2.approx.f32 	%f109, %f108;
	div.rn.f32 	%f110, %f109, %f24;
	st.global.f32 	[%rd2+2048], %f110;
	sub.f32 	%f111, %f6, %f23;
	mul.f32 	%f112, %f111, 0f3FB8AA3B;
	ex2.approx.f32 	%f113, %f112;
	div.rn.f32 	%f114, %f113, %f24;
	st.global.f32 	[%rd2+2560], %f114;
	sub.f32 	%f115, %f7, %f23;
	mul.f32 	%f116, %f115, 0f3FB8AA3B;
	ex2.approx.f32 	%f117, %f116;
	div.rn.f32 	%f118, %f117, %f24;
	st.global.f32 	[%rd2+3072], %f118;
	@%p25 bra 	$L__BB0_22;
	ld.global.nc.f32 	%f119, [%rd1+3584];
	sub.f32 	%f120, %f119, %f23;
	mul.f32 	%f121, %f120, 0f3FB8AA3B;
	ex2.approx.f32 	%f122, %f121;
	div.rn.f32 	%f123, %f122, %f24;
	st.global.f32 	[%rd2+3584], %f123;
$L__BB0_22:
	ret;

}
	// .globl	softmax_shared_2060_copy
.visible .entry softmax_shared_2060_copy(
	.param .u64 .ptr .align 1 softmax_shared_2060_copy_param_0,
	.param .u64 .ptr .align 1 softmax_shared_2060_copy_param_1
)
.maxntid 128
{
	.reg .pred 	%p<26>;
	.reg .b32 	%r<51>;
	.reg .b32 	%f<128>;
	.reg .b64 	%rd<9>;
	// demoted variable
	.shared .align 4 .b8 _ZZ24softmax_shared_2060_copyE10red_result[2052];
	// demoted variable
	.shared .align 4 .f32 _ZZ24softmax_shared_2060_copyE17T_softmax_maxelem_$_0;
	// demoted variable
	.shared .align 4 .b8 _ZZ24softmax_shared_2060_copyE12red_result_1[2052];
	// demoted variable
	.shared .align 4 .f32 _ZZ24softmax_shared_2060_copyE16T_softmax_expsum_$_0;
	// demoted variable
	.shared .align 4 .b8 _ZZ24softmax_shared_2060_copyE15red_buf_staging[16];
	// demoted variable
	.shared .align 4 .b8 _ZZ24softmax_shared_2060_copyE17red_buf_staging_1[16];
	ld.param.u64 	%rd3, [softmax_shared_2060_copy_param_0];
	ld.param.u64 	%rd4, [softmax_shared_2060_copy_param_1];
	cvta.to.global.u64 	%rd5, %rd4;
	mov.u32 	%r4, %ctaid.x;
	mov.u32 	%r1, %tid.x;
	mad.lo.s32 	%r2, %r4, 1000, %r1;
	mul.wide.u32 	%rd6, %r2, 4;
	add.s64 	%rd1, %rd5, %rd6;
	ld.global.nc.f32 	%f1, [%rd1];
	max.f32 	%f25, %f1, 0fFF7FFFFD;
	ld.global.nc.f32 	%f2, [%rd1+512];
	max.f32 	%f26, %f25, %f2;
	ld.global.nc.f32 	%f3, [%rd1+1024];
	max.f32 	%f27, %f26, %f3;
	ld.global.nc.f32 	%f4, [%rd1+1536];
	max.f32 	%f28, %f27, %f4;
	ld.global.nc.f32 	%f5, [%rd1+2048];
	max.f32 	%f29, %f28, %f5;
	ld.global.nc.f32 	%f6, [%rd1+2560];
	max.f32 	%f30, %f29, %f6;
	ld.global.nc.f32 	%f7, [%rd1+3072];
	max.f32 	%f124, %f30, %f7;
	setp.gt.u32 	%p1, %r1, 103;
	@%p1 bra 	$L__BB1_2;
	ld.global.nc.f32 	%f31, [%rd1+3584];
	max.f32 	%f124, %f124, %f31;
$L__BB1_2:
	// begin inline asm
	activemask.b32 %r5;
	// end inline asm
	mov.b32 	%r6, %f124;
	shfl.sync.down.b32	%r7|%p2, %r6, 16, 31, %r5;
	mov.b32 	%f32, %r7;
	max.f32 	%f33, %f124, %f32;
	mov.b32 	%r8, %f33;
	shfl.sync.down.b32	%r9|%p3, %r8, 8, 31, %r5;
	mov.b32 	%f34, %r9;
	max.f32 	%f35, %f33, %f34;
	mov.b32 	%r10, %f35;
	shfl.sync.down.b32	%r11|%p4, %r10, 4, 31, %r5;
	mov.b32 	%f36, %r11;
	max.f32 	%f37, %f35, %f36;
	mov.b32 	%r12, %f37;
	shfl.sync.down.b32	%r13|%p5, %r12, 2, 31, %r5;
	mov.b32 	%f38, %r13;
	max.f32 	%f39, %f37, %f38;
	mov.b32 	%r14, %f39;
	shfl.sync.down.b32	%r15|%p6, %r14, 1, 31, %r5;
	mov.b32 	%f40, %r15;
	max.f32 	%f11, %f39, %f40;
	and.b32  	%r3, %r1, 31;
	setp.ne.s32 	%p7, %r3, 0;
	@%p7 bra 	$L__BB1_4;
	shr.u32 	%r16, %r1, 3;
	mov.u32 	%r17, _ZZ24softmax_shared_2060_copyE15red_buf_staging;
	add.s32 	%r18, %r17, %r16;
	st.shared.f32 	[%r18], %f11;
$L__BB1_4:
	bar.sync 	0;
	setp.gt.u32 	%p8, %r1, 3;
	@%p8 bra 	$L__BB1_6;
	shl.b32 	%r19, %r1, 2;
	mov.u32 	%r20, _ZZ24softmax_shared_2060_copyE15red_buf_staging;
	add.s32 	%r21, %r20, %r19;
	ld.shared.f32 	%f125, [%r21];
$L__BB1_6:
	// begin inline asm
	activemask.b32 %r22;
	// end inline asm
	and.b32  	%r23, %r22, 15;
	mov.b32 	%r24, %f125;
	shfl.sync.down.b32	%r25|%p9, %r24, 2, 31, %r23;
	mov.b32 	%f42, %r25;
	max.f32 	%f43, %f125, %f42;
	mov.b32 	%r26, %f43;
	shfl.sync.down.b32	%r27|%p10, %r26, 1, 31, %r23;
	mov.b32 	%f44, %r27;
	max.f32 	%f14, %f43, %f44;
	setp.ne.s32 	%p11, %r1, 0;
	@%p11 bra 	$L__BB1_8;
	st.volatile.shared.f32 	[_ZZ24softmax_shared_2060_copyE10red_result], %f14;
$L__BB1_8:
	setp.ne.s32 	%p12, %r1, 0;
	bar.sync 	0;
	@%p12 bra 	$L__BB1_10;
	ld.volatile.shared.f32 	%f45, [_ZZ24softmax_shared_2060_copyE10red_result];
	st.shared.f32 	[_ZZ24softmax_shared_2060_copyE17T_softmax_maxelem_$_0], %f45;
$L__BB1_10:
	setp.gt.u32 	%p13, %r1, 103;
	bar.sync 	0;
	ld.shared.f32 	%f15, [_ZZ24softmax_shared_2060_copyE17T_softmax_maxelem_$_0];
	sub.f32 	%f46, %f1, %f15;
	mul.f32 	%f47, %f46, 0f3FB8AA3B;
	ex2.approx.f32 	%f48, %f47;
	add.f32 	%f49, %f48, 0f00000000;
	sub.f32 	%f50, %f2, %f15;
	mul.f32 	%f51, %f50, 0f3FB8AA3B;
	ex2.approx.f32 	%f52, %f51;
	add.f32 	%f53, %f49, %f52;
	sub.f32 	%f54, %f3, %f15;
	mul.f32 	%f55, %f54, 0f3FB8AA3B;
	ex2.approx.f32 	%f56, %f55;
	add.f32 	%f57, %f53, %f56;
	sub.f32 	%f58, %f4, %f15;
	mul.f32 	%f59, %f58, 0f3FB8AA3B;
	ex2.approx.f32 	%f60, %f59;
	add.f32 	%f61, %f57, %f60;
	sub.f32 	%f62, %f5, %f15;
	mul.f32 	%f63, %f62, 0f3FB8AA3B;
	ex2.approx.f32 	%f64, %f63;
	add.f32 	%f65, %f61, %f64;
	sub.f32 	%f66, %f6, %f15;
	mul.f32 	%f67, %f66, 0f3FB8AA3B;
	ex2.approx.f32 	%f68, %f67;
	add.f32 	%f69, %f65, %f68;
	sub.f32 	%f70, %f7, %f15;
	mul.f32 	%f71, %f70, 0f3FB8AA3B;
	ex2.approx.f32 	%f72, %f71;
	add.f32 	%f126, %f69, %f72;
	@%p13 bra 	$L__BB1_12;
	ld.global.nc.f32 	%f73, [%rd1+3584];
	sub.f32 	%f74, %f73, %f15;
	mul.f32 	%f75, %f74, 0f3FB8AA3B;
	ex2.approx.f32 	%f76, %f75;
	add.f32 	%f126, %f126, %f76;
$L__BB1_12:
	setp.ne.s32 	%p14, %r3, 0;
	// begin inline asm
	activemask.b32 %r28;
	// end inline asm
	mov.b32 	%r29, %f126;
	shfl.sync.down.b32	%r30|%p15, %r29, 16, 31, %r28;
	mov.b32 	%f77, %r30;
	add.f32 	%f78, %f126, %f77;
	mov.b32 	%r31, %f78;
	shfl.sync.down.b32	%r32|%p16, %r31, 8, 31, %r28;
	mov.b32 	%f79, %r32;
	add.f32 	%f80, %f78, %f79;
	mov.b32 	%r33, %f80;
	shfl.sync.down.b32	%r34|%p17, %r33, 4, 31, %r28;
	mov.b32 	%f81, %r34;
	add.f32 	%f82, %f80, %f81;
	mov.b32 	%r35, %f82;
	shfl.sync.down.b32	%r36|%p18, %r35, 2, 31, %r28;
	mov.b32 	%f83, %r36;
	add.f32 	%f84, %f82, %f83;
	mov.b32 	%r37, %f84;
	shfl.sync.down.b32	%r38|%p19, %r37, 1, 31, %r28;
	mov.b32 	%f85, %r38;
	add.f32 	%f19, %f84, %f85;
	@%p14 bra 	$L__BB1_14;
	shr.u32 	%r39, %r1, 3;
	mov.u32 	%r40, _ZZ24softmax_shared_2060_copyE17red_buf_staging_1;
	add.s32 	%r41, %r40, %r39;
	st.shared.f32 	[%r41], %f19;
$L__BB1_14:
	setp.gt.u32 	%p20, %r1, 3;
	bar.sync 	0;
	@%p20 bra 	$L__BB1_16;
	shl.b32 	%r42, %r1, 2;
	mov.u32 	%r43, _ZZ24softmax_shared_2060_copyE17red_buf_staging_1;
	add.s32 	%r44, %r43, %r42;
	ld.shared.f32 	%f127, [%r44];
$L__BB1_16:
	setp.ne.s32 	%p21, %r1, 0;
	// begin inline asm
	activemask.b32 %r45;
	// end inline asm
	and.b32  	%r46, %r45, 15;
	mov.b32 	%r47, %f127;
	shfl.sync.down.b32	%r48|%p22, %r47, 2, 31, %r46;
	mov.b32 	%f87, %r48;
	add.f32 	%f88, %f127, %f87;
	mov.b32 	%r49, %f88;
	shfl.sync.down.b32	%r50|%p23, %r49, 1, 31, %r46;
	mov.b32 	%f89, %r50;
	add.f32 	%f22, %f88, %f89;
	@%p21 bra 	$L__BB1_18;
	st.volatile.shared.f32 	[_ZZ24softmax_shared_2060_copyE12red_result_1], %f22;
$L__BB1_18:
	setp.ne.s32 	%p24, %r1, 0;
	bar.sync 	0;
	@%p24 bra 	$L__BB1_20;
	ld.volatile.shared.f32 	%f90, [_ZZ24softmax_shared_2060_copyE12red_result_1];
	st.shared.f32 	[_ZZ24softmax_shared_2060_copyE16T_softmax_expsum_$_0], %f90;
$L__BB1_20:
	setp.gt.u32 	%p25, %r1, 103;
	bar.sync 	0;
	ld.shared.f32 	%f23, [_ZZ24softmax_shared_2060_copyE17T_softmax_maxelem_$_0];
	ld.shared.f32 	%f24, [_ZZ24softmax_shared_2060_copyE16T_softmax_expsum_$_0];
	sub.f32 	%f91, %f1, %f23;
	mul.f32 	%f92, %f91, 0f3FB8AA3B;
	ex2.approx.f32 	%f93, %f92;
	div.rn.f32 	%f94, %f93, %f24;
	cvta.to.global.u64 	%rd7, %rd3;
	add.s64 	%rd2, %rd7, %rd6;
	st.global.f32 	[%rd2], %f94;
	sub.f32 	%f95, %f2, %f23;
	mul.f32 	%f96, %f95, 0f3FB8AA3B;
	ex2.approx.f32 	%f97, %f96;
	div.rn.f32 	%f98, %f97, %f24;
	st.global.f32 	[%rd2+512], %f98;
	sub.f32 	%f99, %f3, %f23;
	mul.f32 	%f100, %f99, 0f3FB8AA3B;
	ex2.approx.f32 	%f101, %f100;
	div.rn.f32 	%f102, %f101, %f24;
	st.global.f32 	[%rd2+1024], %f102;
	sub.f32 	%f103, %f4, %f23;
	mul.f32 	%f104, %f103, 0f3FB8AA3B;
	ex2.approx.f32 	%f105, %f104;
	div.rn.f32 	%f106, %f105, %f24;
	st.global.f32 	[%rd2+1536], %f106;
	sub.f32 	%f107, %f5, %f23;
	mul.f32 	%f108, %f107, 0f3FB8AA3B;
	ex2.approx.f32 	%f109, %f108;
	div.rn.f32 	%f110, %f109, %f24;
	st.global.f32 	[%rd2+2048], %f110;
	sub.f32 	%f111, %f6, %f23;
	mul.f32 	%f112, %f111, 0f3FB8AA3B;
	ex2.approx.f32 	%f113, %f112;
	div.rn.f32 	%f114, %f113, %f24;
	st.global.f32 	[%rd2+2560], %f114;
	sub.f32 	%f115, %f7, %f23;
	mul.f32 	%f116, %f115, 0f3FB8AA3B;
	ex2.approx.f32 	%f117, %f116;
	div.rn.f32 	%f118, %f117, %f24;
	st.global.f32 	[%rd2+3072], %f118;
	@%p25 bra 	$L__BB1_22;
	ld.global.nc.f32 	%f119, [%rd1+3584];
	sub.f32 	%f120, %f119, %f23;
	mul.f32 	%f121, %f120, 0f3FB8AA3B;
	ex2.approx.f32 	%f122, %f121;
	div.rn.f32 	%f123, %f122, %f24;
	st.global.f32 	[%rd2+3584], %f123;
$L__BB1_22:
	ret;

}


// ===== COMPILED SASS (sm_100) =====

	.target	sm_100

	.elftype	@"ET_EXEC"


//--------------------- .note.nv.tkinfo           --------------------------
	.section	.note.nv.tkinfo,"",@"SHT_NOTE"
	.sectionflags	@"SHF_NOTE_NV_TKINFO"
	.tkinfo
        /*0018*/ 	.word	0x00000002
        /*0030*/ 	.string	""
        /*0030*/ 	.string	"ptxas"
        /*0030*/ 	.string	"Cuda compilation tools, release 13.0, V13.0.88"
        /*0030*/ 	.string	"Build cuda_13.0.r13.0/compiler.36424714_0"
        /*0030*/ 	.string	"-arch sm_100 -m 64 "



//--------------------- .note.nv.cuinfo           --------------------------
	.section	.note.nv.cuinfo,"",@"SHT_NOTE"
	.sectionflags	@"SHF_NOTE_NV_CUINFO"
        /*0018*/ 	.short	0x0002
        /*001a*/ 	.short	0x0064
        /*001c*/ 	.short	0x0082
	.zero		2


//--------------------- .nv.info                  --------------------------
	.section	.nv.info,"",@"SHT_CUDA_INFO"
	.align	4


	//----- nvinfo : EIATTR_REGCOUNT
	.align		4
        /*0000*/ 	.byte	0x04, 0x2f
        /*0002*/ 	.short	(.L_1 - .L_0)
	.align		4
.L_0:
        /*0004*/ 	.word	index@(softmax_shared_2060)
        /*0008*/ 	.word	0x0000001e


	//----- nvinfo : EIATTR_FRAME_SIZE
	.align		4
.L_1:
        /*000c*/ 	.byte	0x04, 0x11
        /*000e*/ 	.short	(.L_3 - .L_2)
	.align		4
.L_2:
        /*0010*/ 	.word	index@($__internal_1_$__cuda_sm3x_div_rn_noftz_f32_slowpath)
        /*0014*/ 	.word	0x00000000


	//----- nvinfo : EIATTR_FRAME_SIZE
	.align		4
.L_3:
        /*0018*/ 	.byte	0x04, 0x11
        /*001a*/ 	.short	(.L_5 - .L_4)
	.align		4
.L_4:
        /*001c*/ 	.word	index@(softmax_shared_2060)
        /*0020*/ 	.word	0x00000000


	//----- nvinfo : EIATTR_REGCOUNT
	.align		4
.L_5:
        /*0024*/ 	.byte	0x04, 0x2f
        /*0026*/ 	.short	(.L_7 - .L_6)
	.align		4
.L_6:
        /*0028*/ 	.word	index@(softmax_shared_2060_copy)
        /*002c*/ 	.word	0x0000001e


	//----- nvinfo : EIATTR_FRAME_SIZE
	.align		4
.L_7:
        /*0030*/ 	.byte	0x04, 0x11
        /*0032*/ 	.short	(.L_9 - .L_8)
	.align		4
.L_8:
        /*0034*/ 	.word	index@($__internal_0_$__cuda_sm3x_div_rn_noftz_f32_slowpath)
        /*0038*/ 	.word	0x00000000


	//----- nvinfo : EIATTR_FRAME_SIZE
	.align		4
.L_9:
        /*003c*/ 	.byte	0x04, 0x11
        /*003e*/ 	.short	(.L_11 - .L_10)
	.align		4
.L_10:
        /*0040*/ 	.word	index@(softmax_shared_2060_copy)
        /*0044*/ 	.word	0x00000000


	//----- nvinfo : EIATTR_MIN_STACK_SIZE
	.align		4
.L_11:
        /*0048*/ 	.byte	0x04, 0x12
        /*004a*/ 	.short	(.L_13 - .L_12)
	.align		4
.L_12:
        /*004c*/ 	.word	index@(softmax_shared_2060_copy)
        /*0050*/ 	.word	0x00000000


	//----- nvinfo : EIATTR_MIN_STACK_SIZE
	.align		4
.L_13:
        /*0054*/ 	.byte	0x04, 0x12
        /*0056*/ 	.short	(.L_15 - .L_14)
	.align		4
.L_14:
        /*0058*/ 	.word	index@(softmax_shared_2060)
        /*005c*/ 	.word	0x00000000
.L_15:


//--------------------- .nv.compat                --------------------------
	.section	.nv.compat,"",@"SHT_CUDA_COMPAT_INFO"
	.align	4
        /*0000*/ 	.byte	0x02, 0x09, 0x00, 0x00, 0x02, 0x02, 0x01, 0x00, 0x02, 0x05, 0x05, 0x00, 0x03, 0x07, 0x01, 0x01
        /*0010*/ 	.byte	0x02, 0x03, 0x00, 0x00, 0x02, 0x06, 0x01, 0x00, 0x04, 0x0b, 0x08, 0x00, 0x01, 0x00, 0x00, 0x00
        /*0020*/ 	.byte	0x00, 0x00, 0x00, 0x00


//--------------------- .nv.info.softmax_shared_2060_copy --------------------------
	.section	.nv.info.softmax_shared_2060_copy,"",@"SHT_CUDA_INFO"
	.sectionflags	@""
	.align	4


	//----- nvinfo : EIATTR_CUDA_API_VERSION
	.align		4
        /*0000*/ 	.byte	0x04, 0x37
        /*0002*/ 	.short	(.L_17 - .L_16)
.L_16:
        /*0004*/ 	.word	0x00000082


	//----- nvinfo : EIATTR_KPARAM_INFO
	.align		4
.L_17:
        /*0008*/ 	.byte	0x04, 0x17
        /*000a*/ 	.short	(.L_19 - .L_18)
.L_18:
        /*000c*/ 	.word	0x00000000
        /*0010*/ 	.short	0x0001
        /*0012*/ 	.short	0x0008
        /*0014*/ 	.byte	0x00, 0xf5, 0x21, 0x00


	//----- nvinfo : EIATTR_KPARAM_INFO
	.align		4
.L_19:
        /*0018*/ 	.byte	0x04, 0x17
        /*001a*/ 	.short	(.L_21 - .L_20)
.L_20:
        /*001c*/ 	.word	0x00000000
        /*0020*/ 	.short	0x0000
        /*0022*/ 	.short	0x0000
        /*0024*/ 	.byte	0x00, 0xf5, 0x21, 0x00


	//----- nvinfo : EIATTR_SPARSE_MMA_MASK
	.align		4
.L_21:
        /*0028*/ 	.byte	0x03, 0x50
        /*002a*/ 	.short	0x0000


	//----- nvinfo : EIATTR_MAXREG_COUNT
	.align		4
        /*002c*/ 	.byte	0x03, 0x1b
        /*002e*/ 	.short	0x00ff


	//----- nvinfo : EIATTR_NUM_BARRIERS
	.align		4
        /*0030*/ 	.byte	0x02, 0x4c
        /*0032*/ 	.byte	0x01
	.zero		1


	//----- nvinfo : EIATTR_MERCURY_ISA_VERSION
	.align		4
        /*0034*/ 	.byte	0x03, 0x5f
        /*0036*/ 	.short	0x0101


	//----- nvinfo : EIATTR_COOP_GROUP_MASK_REGIDS
	.align		4
        /*0038*/ 	.byte	0x04, 0x29
        /*003a*/ 	.short	(.L_23 - .L_22)


	//   ....[0]....
.L_22:
        /*003c*/ 	.word	0x05000013


	//   ....[1]....
        /*0040*/ 	.word	0x05000013


	//   ....[2]....
        /*0044*/ 	.word	0x05000013


	//   ....[3]....
        /*0048*/ 	.word	0x05000013


	//   ....[4]....
        /*004c*/ 	.word	0x05000013


	//   ....[5]....
        /*0050*/ 	.word	0x05000013


	//   ....[6]....
        /*0054*/ 	.word	0x05000013


	//   ....[7]....
        /*0058*/ 	.word	0x0500000f


	//   ....[8]....
        /*005c*/ 	.word	0x0500000f


	//   ....[9]....
        /*0060*/ 	.word	0x0500000f


	//   ....[10]....
        /*0064*/ 	.word	0x0500000f


	//   ....[11]....
        /*0068*/ 	.word	0x0500000f


	//   ....[12]....
        /*006c*/ 	.word	0x0500000e


	//   ....[13]....
        /*0070*/ 	.word	0x0500000e


	//----- nvinfo : EIATTR_COOP_GROUP_INSTR_OFFSETS
	.align		4
.L_23:
        /*0074*/ 	.byte	0x04, 0x28
        /*0076*/ 	.short	(.L_25 - .L_24)


	//   ....[0]....
.L_24:
        /*0078*/ 	.word	0x00000170


	//   ....[1]....
        /*007c*/ 	.word	0x00000190


	//   ....[2]....
        /*0080*/ 	.word	0x000001c0


	//   ....[3]....
        /*0084*/ 	.word	0x00000220


	//   ....[4]....
        /*0088*/ 	.word	0x00000250


	//   ....[5]....
        /*008c*/ 	.word	0x00000330


	//   ....[6]....
        /*0090*/ 	.word	0x00000350


	//   ....[7]....
        /*0094*/ 	.word	0x000007b0


	//   ....[8]....
        /*0098*/ 	.word	0x00000810


	//   ....[9]....
        /*009c*/ 	.word	0x00000840


	//   ....[10]....
        /*00a0*/ 	.word	0x00000870


	//   ....[11]....
        /*00a4*/ 	.word	0x00000890


	//   ....[12]....
        /*00a8*/ 	.word	0x000008e0


	//   ....[13]....
        /*00ac*/ 	.word	0x00000900


	//----- nvinfo : EIATTR_VRC_CTA_INIT_COUNT
	.align		4
.L_25:
        /*00b0*/ 	.byte	0x02, 0x4a
	.zero		1
	.zero		1


	//----- nvinfo : EIATTR_EXIT_INSTR_OFFSETS
	.align		4
        /*00b4*/ 	.byte	0x04, 0x1c
        /*00b6*/ 	.short	(.L_27 - .L_26)


	//   ....[0]....
.L_26:
        /*00b8*/ 	.word	0x000012a0


	//   ....[1]....
        /*00bc*/ 	.word	0x00001410


	//----- nvinfo : EIATTR_MAX_THREADS
	.align		4
.L_27:
        /*00c0*/ 	.byte	0x04, 0x05
        /*00c2*/ 	.short	(.L_29 - .L_28)
.L_28:
        /*00c4*/ 	.word	0x00000080
        /*00c8*/ 	.word	0x00000001
        /*00cc*/ 	.word	0x00000001


	//----- nvinfo : EIATTR_CRS_STACK_SIZE
	.align		4
.L_29:
        /*00d0*/ 	.byte	0x04, 0x1e
        /*00d2*/ 	.short	(.L_31 - .L_30)
.L_30:
        /*00d4*/ 	.word	0x00000000


	//----- nvinfo : EIATTR_CBANK_PARAM_SIZE
	.align		4
.L_31:
        /*00d8*/ 	.byte	0x03, 0x19
        /*00da*/ 	.short	0x0010


	//----- nvinfo : EIATTR_PARAM_CBANK
	.align		4
        /*00dc*/ 	.byte	0x04, 0x0a
        /*00de*/ 	.short	(.L_33 - .L_32)
	.align		4
.L_32:
        /*00e0*/ 	.word	index@(.nv.constant0.softmax_shared_2060_copy)
        /*00e4*/ 	.short	0x0380
        /*00e6*/ 	.short	0x0010


	//----- nvinfo : EIATTR_SW_WAR
	.align		4
.L_33:
        /*00e8*/ 	.byte	0x04, 0x36
        /*00ea*/ 	.short	(.L_35 - .L_34)
.L_34:
        /*00ec*/ 	.word	0x00000008
.L_35:


//--------------------- .nv.info.softmax_shared_2060 --------------------------
	.section	.nv.info.softmax_shared_2060,"",@"SHT_CUDA_INFO"
	.sectionflags	@""
	.align	4


	//----- nvinfo : EIATTR_CUDA_API_VERSION
	.align		4
        /*0000*/ 	.byte	0x04, 0x37
        /*0002*/ 	.short	(.L_37 - .L_36)
.L_36:
        /*0004*/ 	.word	0x00000082


	//----- nvinfo : EIATTR_KPARAM_INFO
	.align		4
.L_37:
        /*0008*/ 	.byte	0x04, 0x17
        /*000a*/ 	.short	(.L_39 - .L_38)
.L_38:
        /*000c*/ 	.word	0x00000000
        /*0010*/ 	.short	0x0001
        /*0012*/ 	.short	0x0008
        /*0014*/ 	.byte	0x00, 0xf5, 0x21, 0x00


	//----- nvinfo : EIATTR_KPARAM_INFO
	.align		4
.L_39:
        /*0018*/ 	.byte	0x04, 0x17
        /*001a*/ 	.short	(.L_41 - .L_40)
.L_40:
        /*001c*/ 	.word	0x00000000
        /*0020*/ 	.short	0x0000
        /*0022*/ 	.short	0x0000
        /*0024*/ 	.byte	0x00, 0xf5, 0x21, 0x00


	//----- nvinfo : EIATTR_SPARSE_MMA_MASK
	.align		4
.L_41:
        /*0028*/ 	.byte	0x03, 0x50
        /*002a*/ 	.short	0x0000


	//----- nvinfo : EIATTR_MAXREG_COUNT
	.align		4
        /*002c*/ 	.byte	0x03, 0x1b
        /*002e*/ 	.short	0x00ff


	//----- nvinfo : EIATTR_NUM_BARRIERS
	.align		4
        /*0030*/ 	.byte	0x02, 0x4c
        /*0032*/ 	.byte	0x01
	.zero		1


	//----- nvinfo : EIATTR_MERCURY_ISA_VERSION
	.align		4
        /*0034*/ 	.byte	0x03, 0x5f
        /*0036*/ 	.short	0x0101


	//----- nvinfo : EIATTR_COOP_GROUP_MASK_REGIDS
	.align		4
        /*0038*/ 	.byte	0x04, 0x29
        /*003a*/ 	.short	(.L_43 - .L_42)


	//   ....[0]....
.L_42:
        /*003c*/ 	.word	0x05000013


	//   ....[1]....
        /*0040*/ 	.word	0x05000013


	//   ....[2]....
        /*0044*/ 	.word	0x05000013


	//   ....[3]....
        /*0048*/ 	.word	0x05000013


	//   ....[4]....
        /*004c*/ 	.word	0x05000013


	//   ....[5]....
        /*0050*/ 	.word	0x05000013


	//   ....[6]....
        /*0054*/ 	.word	0x05000013


	//   ....[7]....
        /*0058*/ 	.word	0x0500000f


	//   ....[8]....
        /*005c*/ 	.word	0x0500000f


	//   ....[9]....
        /*0060*/ 	.word	0x0500000f


	//   ....[10]....
        /*0064*/ 	.word	0x0500000f


	//   ....[11]....
        /*0068*/ 	.word	0x0500000f


	//   ....[12]....
        /*006c*/ 	.word	0x0500000e


	//   ....[13]....
        /*0070*/ 	.word	0x0500000e


	//----- nvinfo : EIATTR_COOP_GROUP_INSTR_OFFSETS
	.align		4
.L_43:
        /*0074*/ 	.byte	0x04, 0x28
        /*0076*/ 	.short	(.L_45 - .L_44)


	//   ....[0]....
.L_44:
        /*0078*/ 	.word	0x00000170


	//   ....[1]....
        /*007c*/ 	.word	0x00000190


	//   ....[2]....
        /*0080*/ 	.word	0x000001c0


	//   ....[3]....
        /*0084*/ 	.word	0x00000220


	//   ....[4]....
        /*0088*/ 	.word	0x00000250


	//   ....[5]....
        /*008c*/ 	.word	0x00000330


	//   ....[6]....
        /*0090*/ 	.word	0x00000350


	//   ....[7]....
        /*0094*/ 	.word	0x000007b0


	//   ....[8]....
        /*0098*/ 	.word	0x00000810


	//   ....[9]....
        /*009c*/ 	.word	0x00000840


	//   ....[10]....
        /*00a0*/ 	.word	0x00000870


	//   ....[11]....
        /*00a4*/ 	.word	0x00000890


	//   ....[12]....
        /*00a8*/ 	.word	0x000008e0


	//   ....[13]....
        /*00ac*/ 	.word	0x00000900


	//----- nvinfo : EIATTR_VRC_CTA_INIT_COUNT
	.align		4
.L_45:
        /*00b0*/ 	.byte	0x02, 0x4a
	.zero		1
	.zero		1


	//----- nvinfo : EIATTR_EXIT_INSTR_OFFSETS
	.align		4
        /*00b4*/ 	.byte	0x04, 0x1c
        /*00b6*/ 	.short	(.L_47 - .L_46)


	//   ....[0]....
.L_46:
        /*00b8*/ 	.word	0x000012a0


	//   ....[1]....
        /*00bc*/ 	.word	0x00001410


	//----- nvinfo : EIATTR_MAX_THREADS
	.align		4
.L_47:
        /*00c0*/ 	.byte	0x04, 0x05
        /*00c2*/ 	.short	(.L_49 - .L_48)
.L_48:
        /*00c4*/ 	.word	0x00000080
        /*00c8*/ 	.word	0x00000001
        /*00cc*/ 	.word	0x00000001


	//----- nvinfo : EIATTR_CRS_STACK_SIZE
	.align		4
.L_49:
        /*00d0*/ 	.byte	0x04, 0x1e
        /*00d2*/ 	.short	(.L_51 - .L_50)
.L_50:
        /*00d4*/ 	.word	0x00000000


	//----- nvinfo : EIATTR_CBANK_PARAM_SIZE
	.align		4
.L_51:
        /*00d8*/ 	.byte	0x03, 0x19
        /*00da*/ 	.short	0x0010


	//----- nvinfo : EIATTR_PARAM_CBANK
	.align		4
        /*00dc*/ 	.byte	0x04, 0x0a
        /*00de*/ 	.short	(.L_53 - .L_52)
	.align		4
.L_52:
        /*00e0*/ 	.word	index@(.nv.constant0.softmax_shared_2060)
        /*00e4*/ 	.short	0x0380
        /*00e6*/ 	.short	0x0010


	//----- nvinfo : EIATTR_SW_WAR
	.align		4
.L_53:
        /*00e8*/ 	.byte	0x04, 0x36
        /*00ea*/ 	.short	(.L_55 - .L_54)
.L_54:
        /*00ec*/ 	.word	0x00000008
.L_55:


//--------------------- .nv.callgraph             --------------------------
	.section	.nv.callgraph,"",@"SHT_CUDA_CALLGRAPH"
	.align	4
	.sectionentsize	8
	.align		4
        /*0000*/ 	.word	0x00000000
	.align		4
        /*0004*/ 	.word	0xffffffff
	.align		4
        /*0008*/ 	.word	0x00000000
	.align		4
        /*000c*/ 	.word	0xfffffffe
	.align		4
        /*0010*/ 	.word	0x00000000
	.align		4
        /*0014*/ 	.word	0xfffffffd
	.align		4
        /*0018*/ 	.word	0x00000000
	.align		4
        /*001c*/ 	.word	0xfffffffc


//--------------------- .text.softmax_shared_2060_copy --------------------------
	.section	.text.softmax_shared_2060_copy,"ax",@progbits
	.align	128
        .global         softmax_shared_2060_copy
        .type           softmax_shared_2060_copy,@function
        .size           softmax_shared_2060_copy,(.L_x_56 - softmax_shared_2060_copy)
        .other          softmax_shared_2060_copy,@"STO_CUDA_ENTRY STV_DEFAULT"
softmax_shared_2060_copy:
.text.softmax_shared_2060_copy:
[----:B------:R-:W-:Y:S01]  /*0000*/  LDC R1, c[0x0][0x37c] ;  /* 0x0000df00ff017b82 */ /* 0x000fe20000000800 */
[----:B------:R-:W0:Y:S07]  /*0010*/  S2R R6, SR_CTAID.X ;  /* 0x0000000000067919 */ /* 0x000e2e0000002500 */
[----:B------:R-:W1:Y:S01]  /*0020*/  LDC.64 R4, c[0x0][0x388] ;  /* 0x0000e200ff047b82 */ /* 0x000e620000000a00 */
[----:B------:R-:W2:Y:S01]  /*0030*/  LDCU.64 UR4, c[0x0][0x358] ;  /* 0x00006b00ff0477ac */ /* 0x000ea20008000a00 */
[----:B------:R-:W0:Y:S02]  /*0040*/  S2R R3, SR_TID.X ;  /* 0x0000000000037919 */ /* 0x000e240000002100 */
[----:B0-----:R-:W-:-:S04]  /*0050*/  IMAD R6, R6, 0x3e8, R3 ;  /* 0x000003e806067824 */ /* 0x001fc800078e0203 */
[----:B-1----:R-:W-:Y:S01]  /*0060*/  IMAD.WIDE.U32 R4, R6, 0x4, R4 ;  /* 0x0000000406047825 */ /* 0x002fe200078e0004 */
[----:B------:R-:W-:-:S04]  /*0070*/  ISETP.GT.U32.AND P2, PT, R3, 0x67, PT ;  /* 0x000000670300780c */ /* 0x000fc80003f44070 */
[----:B--2---:R-:W2:Y:S04]  /*0080*/  LDG.E.CONSTANT R0, desc[UR4][R4.64] ;  /* 0x0000000404007981 */ /* 0x004ea8000c1e9900 */
[----:B------:R-:W2:Y:S04]  /*0090*/  LDG.E.CONSTANT R7, desc[UR4][R4.64+0x200] ;  /* 0x0002000404077981 */ /* 0x000ea8000c1e9900 */
[----:B------:R-:W3:Y:S04]  /*00a0*/  LDG.E.CONSTANT R11, desc[UR4][R4.64+0x400] ;  /* 0x00040004040b7981 */ /* 0x000ee8000c1e9900 */
[----:B------:R-:W3:Y:S04]  /*00b0*/  LDG.E.CONSTANT R10, desc[UR4][R4.64+0x600] ;  /* 0x00060004040a7981 */ /* 0x000ee8000c1e9900 */
[----:B------:R-:W4:Y:S04]  /*00c0*/  LDG.E.CONSTANT R9, desc[UR4][R4.64+0x800] ;  /* 0x0008000404097981 */ /* 0x000f28000c1e9900 */
[----:B------:R-:W4:Y:S04]  /*00d0*/  LDG.E.CONSTANT R8, desc[UR4][R4.64+0xa00] ;  /* 0x000a000404087981 */ /* 0x000f28000c1e9900 */
[----:B------:R-:W5:Y:S04]  /*00e0*/  LDG.E.CONSTANT R2, desc[UR4][R4.64+0xc00] ;  /* 0x000c000404027981 */ /* 0x000f68000c1e9900 */
[----:B------:R-:W5:Y:S01]  /*00f0*/  @!P2 LDG.E.CONSTANT R17, desc[UR4][R4.64+0xe00] ;  /* 0x000e00040411a981 */ /* 0x000f62000c1e9900 */
[----:B------:R-:W-:-:S02]  /*0100*/  VOTE.ANY R19, PT, PT ;  /* 0x0000000000137806 */ /* 0x000fc400038e0100 */
[----:B------:R-:W-:Y:S02]  /*0110*/  ISETP.GT.U32.AND P3, PT, R3, 0x3, PT ;  /* 0x000000030300780c */ /* 0x000fe40003f64070 */
[----:B--2---:R-:W-:-:S04]  /*0120*/  FMNMX3 R14, R0, -3.40282306073709652508e+38, R7, !PT ;  /* 0xff7ffffd000e7876 */ /* 0x004fc80007800007 */
[----:B---3--:R-:W-:-:S04]  /*0130*/  FMNMX3 R14, R14, R11, R10, !PT ;  /* 0x0000000b0e0e7276 */ /* 0x008fc8000780000a */
[----:B----4-:R-:W-:-:S04]  /*0140*/  FMNMX3 R15, R14, R9, R8, !PT ;  /* 0x000000090e0f7276 */ /* 0x010fc80007800008 */
[----:B-----5:R-:W-:-:S04]  /*0150*/  FMNMX R16, R15, R2, !PT ;  /* 0x000000020f107209 */ /* 0x020fc80007800000 */
[----:B------:R-:W-:-:S05]  /*0160*/  @!P2 FMNMX R16, R16, R17, !PT ;  /* 0x000000111010a209 */ /* 0x000fca0007800000 */
[----:B------:R-:W0:Y:S02]  /*0170*/  SHFL.DOWN PT, R15, R16, 0x10, 0x1f ;  /* 0x0a001f00100f7f89 */ /* 0x000e2400000e0000 */
[----:B0-----:R-:W-:-:S05]  /*0180*/  FMNMX R18, R15, R16, !PT ;  /* 0x000000100f127209 */ /* 0x001fca0007800000 */
[----:B------:R-:W0:Y:S02]  /*0190*/  SHFL.DOWN PT, R15, R18, 0x8, 0x1f ;  /* 0x09001f00120f7f89 */ /* 0x000e2400000e0000 */
[----:B0-----:R-:W-:Y:S01]  /*01a0*/  FMNMX R20, R18, R15, !PT ;  /* 0x0000000f12147209 */ /* 0x001fe20007800000 */
[----:B------:R-:W0:Y:S04]  /*01b0*/  S2R R14, SR_CgaCtaId ;  /* 0x00000000000e7919 */ /* 0x000e280000008800 */
[----:B------:R-:W1:Y:S01]  /*01c0*/  SHFL.DOWN PT, R17, R20, 0x4, 0x1f ;  /* 0x08801f0014117f89 */ /* 0x000e6200000e0000 */
[----:B------:R-:W-:-:S03]  /*01d0*/  LOP3.LUT P0, R16, R3, 0x1f, RZ, 0xc0, !PT ;  /* 0x0000001f03107812 */ /* 0x000fc6000780c0ff */
[----:B------:R-:W2:Y:S01]  /*01e0*/  @!P2 LDG.E.CONSTANT R15, desc[UR4][R4.64+0xe00] ;  /* 0x000e0004040fa981 */ /* 0x000ea2000c1e9900 */
[----:B------:R-:W-:Y:S01]  /*01f0*/  ISETP.NE.AND P1, PT, R3, RZ, PT ;  /* 0x000000ff0300720c */ /* 0x000fe20003f25270 */
[----:B------:R-:W-:Y:S01]  /*0200*/  BSSY.RECONVERGENT B0, `(.L_x_0) ;  /* 0x000008a000007945 */ /* 0x000fe20003800200 */
[----:B-1----:R-:W-:-:S05]  /*0210*/  FMNMX R22, R20, R17, !PT ;  /* 0x0000001114167209 */ /* 0x002fca0007800000 */
[----:B------:R-:W1:Y:S02]  /*0220*/  SHFL.DOWN PT, R17, R22, 0x2, 0x1f ;  /* 0x08401f0016117f89 */ /* 0x000e6400000e0000 */
[----:B-1----:R-:W-:Y:S02]  /*0230*/  FMNMX R24, R22, R17, !PT ;  /* 0x0000001116187209 */ /* 0x002fe40007800000 */
[----:B------:R-:W-:-:S03]  /*0240*/  MOV R17, 0x400 ;  /* 0x0000040000117802 */ /* 0x000fc60000000f00 */
[----:B------:R-:W1:Y:S01]  /*0250*/  SHFL.DOWN PT, R21, R24, 0x1, 0x1f ;  /* 0x08201f0018157f89 */ /* 0x000e6200000e0000 */
[C---:B------:R-:W-:Y:S02]  /*0260*/  @!P0 IADD3 R23, PT, PT, R17.reuse, 0x1010, RZ ;  /* 0x0000101011178810 */ /* 0x040fe40007ffe0ff */
[----:B------:R-:W-:Y:S02]  /*0270*/  @!P3 IADD3 R25, PT, PT, R17, 0x1010, RZ ;  /* 0x000010101119b810 */ /* 0x000fe40007ffe0ff */
[C---:B0-----:R-:W-:Y:S02]  /*0280*/  @!P0 LEA R18, R14.reuse, R23, 0x18 ;  /* 0x000000170e128211 */ /* 0x041fe400078ec0ff */
[----:B------:R-:W-:Y:S02]  /*0290*/  @!P3 LEA R26, R14, R25, 0x18 ;  /* 0x000000190e1ab211 */ /* 0x000fe400078ec0ff */
[----:B------:R-:W-:Y:S02]  /*02a0*/  @!P0 LEA.HI R20, R3, R18, RZ, 0x1d ;  /* 0x0000001203148211 */ /* 0x000fe400078fe8ff */
[----:B------:R-:W-:-:S04]  /*02b0*/  VOTE.ANY R18, PT, PT ;  /* 0x0000000000127806 */ /* 0x000fc800038e0100 */
[----:B------:R-:W-:Y:S02]  /*02c0*/  LOP3.LUT R19, R18, 0xf, RZ, 0xc0, !PT ;  /* 0x0000000f12137812 */ /* 0x000fe400078ec0ff */
[----:B------:R-:W-:Y:S02]  /*02d0*/  LEA R18, R14, R17, 0x18 ;  /* 0x000000110e127211 */ /* 0x000fe400078ec0ff */
[----:B-1----:R-:W-:Y:S02]  /*02e0*/  FMNMX R25, R24, R21, !PT ;  /* 0x0000001518197209 */ /* 0x002fe40007800000 */
[----:B------:R-:W-:-:S03]  /*02f0*/  @!P3 LEA R21, R3, R26, 0x2 ;  /* 0x0000001a0315b211 */ /* 0x000fc600078e10ff */
[----:B------:R-:W-:Y:S01]  /*0300*/  @!P0 STS [R20], R25 ;  /* 0x0000001914008388 */ /* 0x000fe20000000800 */
[----:B------:R-:W-:Y:S06]  /*0310*/  BAR.SYNC.DEFER_BLOCKING 0x0 ;  /* 0x0000000000007b1d */ /* 0x000fec0000010000 */
[----:B------:R-:W0:Y:S04]  /*0320*/  @!P3 LDS R12, [R21] ;  /* 0x00000000150cb984 */ /* 0x000e280000000800 */
[----:B0-----:R-:W0:Y:S02]  /*0330*/  SHFL.DOWN PT, R23, R12, 0x2, 0x1f ;  /* 0x08401f000c177f89 */ /* 0x001e2400000e0000 */
[----:B0-----:R-:W-:-:S05]  /*0340*/  FMNMX R22, R12, R23, !PT ;  /* 0x000000170c167209 */ /* 0x001fca0007800000 */
[----:B------:R-:W0:Y:S02]  /*0350*/  SHFL.DOWN PT, R23, R22, 0x1, 0x1f ;  /* 0x08201f0016177f89 */ /* 0x000e2400000e0000 */
[----:B0-----:R-:W-:-:S05]  /*0360*/  FMNMX R23, R22, R23, !PT ;  /* 0x0000001716177209 */ /* 0x001fca0007800000 */
[----:B------:R-:W-:Y:S01]  /*0370*/  @!P1 STS [R18], R23 ;  /* 0x0000001712009388 */ /* 0x000fe20000000800 */
[----:B------:R-:W-:Y:S06]  /*0380*/  BAR.SYNC.DEFER_BLOCKING 0x0 ;  /* 0x0000000000007b1d */ /* 0x000fec0000010000 */
[----:B------:R-:W0:Y:S04]  /*0390*/  @!P1 LDS R21, [R18] ;  /* 0x0000000012159984 */ /* 0x000e280000000800 */
[----:B0-----:R-:W-:Y:S01]  /*03a0*/  @!P1 STS [R18+0x804], R21 ;  /* 0x0008041512009388 */ /* 0x001fe20000000800 */
[----:B------:R-:W-:Y:S06]  /*03b0*/  BAR.SYNC.DEFER_BLOCKING 0x0 ;  /* 0x0000000000007b1d */ /* 0x000fec0000010000 */
[----:B------:R-:W0:Y:S02]  /*03c0*/  LDS R12, [R18+0x804] ;  /* 0x00080400120c7984 */ /* 0x000e240000000800 */
[--C-:B0-----:R-:W-:Y:S01]  /*03d0*/  FADD R20, R0, -R12.reuse ;  /* 0x8000000c00147221 */ /* 0x101fe20000000000 */
[--C-:B------:R-:W-:Y:S01]  /*03e0*/  FADD R19, R7, -R12.reuse ;  /* 0x8000000c07137221 */ /* 0x100fe20000000000 */
[--C-:B------:R-:W-:Y:S01]  /*03f0*/  FADD R24, R11, -R12.reuse ;  /* 0x8000000c0b187221 */ /* 0x100fe20000000000 */
[--C-:B------:R-:W-:Y:S01]  /*0400*/  FADD R23, R9, -R12.reuse ;  /* 0x8000000c09177221 */ /* 0x100fe20000000000 */
[----:B------:R-:W-:Y:S01]  /*0410*/  FMUL R22, R20, 1.4426950216293334961 ;  /* 0x3fb8aa3b14167820 */ /* 0x000fe20000400000 */
[----:B------:R-:W-:Y:S01]  /*0420*/  FMUL R20, R19, 1.4426950216293334961 ;  /* 0x3fb8aa3b13147820 */ /* 0x000fe20000400000 */
[--C-:B------:R-:W-:Y:S01]  /*0430*/  FADD R19, R10, -R12.reuse ;  /* 0x8000000c0a137221 */ /* 0x100fe20000000000 */
[----:B------:R-:W-:Y:S01]  /*0440*/  FMUL R24, R24, 1.4426950216293334961 ;  /* 0x3fb8aa3b18187820 */ /* 0x000fe20000400000 */
[--C-:B--2---:R-:W-:Y:S01]  /*0450*/  @!P2 FADD R27, R15, -R12.reuse ;  /* 0x8000000c0f1ba221 */ /* 0x104fe20000000000 */
[----:B------:R-:W-:Y:S01]  /*0460*/  FSETP.GEU.AND P4, PT, R22, -126, PT ;  /* 0xc2fc00001600780b */ /* 0x000fe20003f8e000 */
[----:B------:R-:W-:Y:S01]  /*0470*/  FMUL R19, R19, 1.4426950216293334961 ;  /* 0x3fb8aa3b13137820 */ /* 0x000fe20000400000 */
[----:B------:R-:W-:Y:S01]  /*0480*/  FSETP.GEU.AND P5, PT, R20, -126, PT ;  /* 0xc2fc00001400780b */ /* 0x000fe20003fae000 */
[--C-:B------:R-:W-:Y:S01]  /*0490*/  FADD R25, R8, -R12.reuse ;  /* 0x8000000c08197221 */ /* 0x100fe20000000000 */
[----:B------:R-:W-:Y:S01]  /*04a0*/  FSETP.GEU.AND P6, PT, R24, -126, PT ;  /* 0xc2fc00001800780b */ /* 0x000fe20003fce000 */
[----:B------:R-:W-:Y:S01]  /*04b0*/  FMUL R15, R23, 1.4426950216293334961 ;  /* 0x3fb8aa3b170f7820 */ /* 0x000fe20000400000 */
[----:B------:R-:W-:Y:S01]  /*04c0*/  FSETP.GEU.AND P0, PT, R19, -126, PT ;  /* 0xc2fc00001300780b */ /* 0x000fe20003f0e000 */
[----:B------:R-:W-:Y:S01]  /*04d0*/  FADD R26, R2, -R12 ;  /* 0x8000000c021a7221 */ /* 0x000fe20000000000 */
[----:B------:R-:W-:Y:S01]  /*04e0*/  FMUL R23, R25, 1.4426950216293334961 ;  /* 0x3fb8aa3b19177820 */ /* 0x000fe20000400000 */
[----:B------:R-:W-:-:S02]  /*04f0*/  @!P2 FMUL R12, R27, 1.4426950216293334961 ;  /* 0x3fb8aa3b1b0ca820 */ /* 0x000fc40000400000 */
[----:B------:R-:W-:Y:S02]  /*0500*/  FMUL R26, R26, 1.4426950216293334961 ;  /* 0x3fb8aa3b1a1a7820 */ /* 0x000fe40000400000 */
[----:B------:R-:W-:Y:S02]  /*0510*/  @!P4 FMUL R22, R22, 0.5 ;  /* 0x3f0000001616c820 */ /* 0x000fe40000400000 */
[----:B------:R-:W-:Y:S02]  /*0520*/  @!P5 FMUL R20, R20, 0.5 ;  /* 0x3f0000001414d820 */ /* 0x000fe40000400000 */
[----:B------:R-:W-:Y:S02]  /*0530*/  @!P6 FMUL R24, R24, 0.5 ;  /* 0x3f0000001818e820 */ /* 0x000fe40000400000 */
[----:B------:R-:W0:Y:S01]  /*0540*/  MUFU.EX2 R22, R22 ;  /* 0x0000001600167308 */ /* 0x000e220000000800 */
[----:B------:R-:W-:-:S07]  /*0550*/  @!P0 FMUL R19, R19, 0.5 ;  /* 0x3f00000013138820 */ /* 0x000fce0000400000 */
[----:B------:R-:W1:Y:S08]  /*0560*/  MUFU.EX2 R20, R20 ;  /* 0x0000001400147308 */ /* 0x000e700000000800 */
[----:B------:R-:W2:Y:S01]  /*0570*/  MUFU.EX2 R21, R24 ;  /* 0x0000001800157308 */ /* 0x000ea20000000800 */
[----:B0-----:R-:W-:Y:S01]  /*0580*/  @!P4 FMUL R22, R22, R22 ;  /* 0x000000161616c220 */ /* 0x001fe20000400000 */
[----:B------:R-:W-:-:S03]  /*0590*/  FSETP.GEU.AND P4, PT, R15, -126, PT ;  /* 0xc2fc00000f00780b */ /* 0x000fc60003f8e000 */
[----:B------:R-:W-:-:S03]  /*05a0*/  FADD R25, RZ, R22 ;  /* 0x00000016ff197221 */ /* 0x000fc60000000000 */
[----:B------:R-:W0:Y:S01]  /*05b0*/  MUFU.EX2 R19, R19 ;  /* 0x0000001300137308 */ /* 0x000e220000000800 */
[----:B-1----:R-:W-:Y:S01]  /*05c0*/  @!P5 FMUL R20, R20, R20 ;  /* 0x000000141414d220 */ /* 0x002fe20000400000 */
[----:B------:R-:W-:-:S03]  /*05d0*/  FSETP.GEU.AND P5, PT, R23, -126, PT ;  /* 0xc2fc00001700780b */ /* 0x000fc60003fae000 */
[----:B------:R-:W-:Y:S02]  /*05e0*/  FADD R20, R25, R20 ;  /* 0x0000001419147221 */ /* 0x000fe40000000000 */
[----:B------:R-:W-:Y:S01]  /*05f0*/  @!P4 FMUL R15, R15, 0.5 ;  /* 0x3f0000000f0fc820 */ /* 0x000fe20000400000 */
[----:B--2---:R-:W-:Y:S01]  /*0600*/  @!P6 FMUL R21, R21, R21 ;  /* 0x000000151515e220 */ /* 0x004fe20000400000 */
[----:B------:R-:W-:-:S04]  /*0610*/  @!P2 FSETP.GEU.AND P6, PT, R12, -126, PT ;  /* 0xc2fc00000c00a80b */ /* 0x000fc80003fce000 */
[----:B------:R-:W1:Y:S01]  /*0620*/  MUFU.EX2 R15, R15 ;  /* 0x0000000f000f7308 */ /* 0x000e620000000800 */
[----:B------:R-:W-:Y:S01]  /*0630*/  FADD R20, R20, R21 ;  /* 0x0000001514147221 */ /* 0x000fe20000000000 */
[----:B------:R-:W-:Y:S01]  /*0640*/  @!P5 FMUL R23, R23, 0.5 ;  /* 0x3f0000001717d820 */ /* 0x000fe20000400000 */
[----:B0-----:R-:W-:Y:S01]  /*0650*/  @!P0 FMUL R19, R19, R19 ;  /* 0x0000001313138220 */ /* 0x001fe20000400000 */
[----:B------:R-:W-:Y:S02]  /*0660*/  PLOP3.LUT P0, PT, PT, PT, PT, 0x80, 0x8 ;  /* 0x000000000008781c */ /* 0x000fe40003f0f070 */
[----:B------:R-:W-:Y:S02]  /*0670*/  @!P2 PLOP3.LUT P0, PT, P6, PT, PT, 0x80, 0x8 ;  /* 0x000000000008a81c */ /* 0x000fe4000370f070 */
[----:B------:R-:W0:Y:S01]  /*0680*/  MUFU.EX2 R23, R23 ;  /* 0x0000001700177308 */ /* 0x000e220000000800 */
[----:B------:R-:W-:Y:S01]  /*0690*/  FSETP.GEU.AND P6, PT, R26, -126, PT ;  /* 0xc2fc00001a00780b */ /* 0x000fe20003fce000 */
[----:B------:R-:W-:Y:S01]  /*06a0*/  FADD R20, R20, R19 ;  /* 0x0000001314147221 */ /* 0x000fe20000000000 */
[----:B-1----:R-:W-:-:S08]  /*06b0*/  @!P4 FMUL R15, R15, R15 ;  /* 0x0000000f0f0fc220 */ /* 0x002fd00000400000 */
[----:B------:R-:W-:Y:S01]  /*06c0*/  @!P0 FMUL R12, R12, 0.5 ;  /* 0x3f0000000c0c8820 */ /* 0x000fe20000400000 */
[----:B------:R-:W-:Y:S02]  /*06d0*/  FADD R20, R20, R15 ;  /* 0x0000000f14147221 */ /* 0x000fe40000000000 */
[----:B------:R-:W-:Y:S01]  /*06e0*/  @!P6 FMUL R26, R26, 0.5 ;  /* 0x3f0000001a1ae820 */ /* 0x000fe20000400000 */
[----:B------:R-:W-:Y:S01]  /*06f0*/  VOTE.ANY R15, PT, PT ;  /* 0x00000000000f7806 */ /* 0x000fe200038e0100 */
[----:B------:R-:W1:Y:S01]  /*0700*/  @!P2 MUFU.EX2 R21, R12 ;  /* 0x0000000c0015a308 */ /* 0x000e620000000800 */
[----:B0-----:R-:W-:-:S04]  /*0710*/  @!P5 FMUL R23, R23, R23 ;  /* 0x000000171717d220 */ /* 0x001fc80000400000 */
[----:B------:R-:W-:-:S03]  /*0720*/  FADD R23, R20, R23 ;  /* 0x0000001714177221 */ /* 0x000fc60000000000 */
[----:B------:R-:W0:Y:S01]  /*0730*/  MUFU.EX2 R22, R26 ;  /* 0x0000001a00167308 */ /* 0x000e220000000800 */
[----:B-1----:R-:W-:Y:S01]  /*0740*/  @!P0 FMUL R21, R21, R21 ;  /* 0x0000001515158220 */ /* 0x002fe20000400000 */
[----:B------:R-:W-:Y:S01]  /*0750*/  ISETP.NE.AND P0, PT, R16, RZ, PT ;  /* 0x000000ff1000720c */ /* 0x000fe20003f05270 */
[----:B0-----:R-:W-:-:S04]  /*0760*/  @!P6 FMUL R22, R22, R22 ;  /* 0x000000161616e220 */ /* 0x001fc80000400000 */
[----:B------:R-:W-:-:S04]  /*0770*/  FADD R22, R23, R22 ;  /* 0x0000001617167221 */ /* 0x000fc80000000000 */
[----:B------:R-:W-:-:S04]  /*0780*/  @!P2 FADD R22, R22, R21 ;  /* 0x000000151616a221 */ /* 0x000fc80000000000 */
[C---:B------:R-:W-:Y:S02]  /*0790*/  @!P0 IADD3 R21, PT, PT, R17.reuse, 0x1020, RZ ;  /* 0x0000102011158810 */ /* 0x040fe40007ffe0ff */
[----:B------:R-:W-:Y:S01]  /*07a0*/  @!P3 IADD3 R17, PT, PT, R17, 0x1020, RZ ;  /* 0x000010201111b810 */ /* 0x000fe20007ffe0ff */
[----:B------:R-:W0:Y:S01]  /*07b0*/  SHFL.DOWN PT, R19, R22, 0x10, 0x1f ;  /* 0x0a001f0016137f89 */ /* 0x000e2200000e0000 */
[C---:B------:R-:W-:Y:S02]  /*07c0*/  @!P0 LEA R16, R14.reuse, R21, 0x18 ;  /* 0x000000150e108211 */ /* 0x040fe400078ec0ff */
[----:B------:R-:W-:Y:S02]  /*07d0*/  @!P3 LEA R14, R14, R17, 0x18 ;  /* 0x000000110e0eb211 */ /* 0x000fe400078ec0ff */
[C---:B------:R-:W-:Y:S02]  /*07e0*/  @!P0 LEA.HI R16, R3.reuse, R16, RZ, 0x1d ;  /* 0x0000001003108211 */ /* 0x040fe400078fe8ff */
[----:B------:R-:W-:Y:S01]  /*07f0*/  @!P3 LEA R3, R3, R14, 0x2 ;  /* 0x0000000e0303b211 */ /* 0x000fe200078e10ff */
[----:B0-----:R-:W-:-:S05]  /*0800*/  FADD R12, R19, R22 ;  /* 0x00000016130c7221 */ /* 0x001fca0000000000 */
[----:B------:R-:W0:Y:S02]  /*0810*/  SHFL.DOWN PT, R19, R12, 0x8, 0x1f ;  /* 0x09001f000c137f89 */ /* 0x000e2400000e0000 */
[----:B0-----:R-:W-:Y:S01]  /*0820*/  FADD R20, R12, R19 ;  /* 0x000000130c147221 */ /* 0x001fe20000000000 */
[----:B------:R-:W-:-:S04]  /*0830*/  VOTE.ANY R12, PT, PT ;  /* 0x00000000000c7806 */ /* 0x000fc800038e0100 */
[----:B------:R-:W0:Y:S01]  /*0840*/  SHFL.DOWN PT, R19, R20, 0x4, 0x1f ;  /* 0x08801f0014137f89 */ /* 0x000e2200000e0000 */
[----:B------:R-:W-:Y:S01]  /*0850*/  LOP3.LUT R14, R12, 0xf, RZ, 0xc0, !PT ;  /* 0x0000000f0c0e7812 */ /* 0x000fe200078ec0ff */
[----:B0-----:R-:W-:-:S05]  /*0860*/  FADD R24, R20, R19 ;  /* 0x0000001314187221 */ /* 0x001fca0000000000 */
[----:B------:R-:W0:Y:S02]  /*0870*/  SHFL.DOWN PT, R19, R24, 0x2, 0x1f ;  /* 0x08401f0018137f89 */ /* 0x000e2400000e0000 */
[----:B0-----:R-:W-:-:S05]  /*0880*/  FADD R26, R24, R19 ;  /* 0x00000013181a7221 */ /* 0x001fca0000000000 */
[----:B------:R-:W0:Y:S02]  /*0890*/  SHFL.DOWN PT, R19, R26, 0x1, 0x1f ;  /* 0x08201f001a137f89 */ /* 0x000e2400000e0000 */
[----:B0-----:R-:W-:-:S05]  /*08a0*/  FADD R19, R26, R19 ;  /* 0x000000131a137221 */ /* 0x001fca0000000000 */
[----:B------:R-:W-:Y:S01]  /*08b0*/  @!P0 STS [R16], R19 ;  /* 0x0000001310008388 */ /* 0x000fe20000000800 */
[----:B------:R-:W-:Y:S06]  /*08c0*/  BAR.SYNC.DEFER_BLOCKING 0x0 ;  /* 0x0000000000007b1d */ /* 0x000fec0000010000 */
[----:B------:R-:W0:Y:S04]  /*08d0*/  @!P3 LDS R13, [R3] ;  /* 0x00000000030db984 */ /* 0x000e280000000800 */
[----:B0-----:R-:W0:Y:S02]  /*08e0*/  SHFL.DOWN PT, R12, R13, 0x2, 0x1f ;  /* 0x08401f000d0c7f89 */ /* 0x001e2400000e0000 */
[----:B0-----:R-:W-:-:S05]  /*08f0*/  FADD R15, R13, R12 ;  /* 0x0000000c0d0f7221 */ /* 0x001fca0000000000 */
[----:B------:R-:W0:Y:S02]  /*0900*/  SHFL.DOWN PT, R12, R15, 0x1, 0x1f ;  /* 0x08201f000f0c7f89 */ /* 0x000e2400000e0000 */
[----:B0-----:R-:W-:-:S05]  /*0910*/  FADD R17, R15, R12 ;  /* 0x0000000c0f117221 */ /* 0x001fca0000000000 */
[----:B------:R-:W-:Y:S01]  /*0920*/  @!P1 STS [R18+0x808], R17 ;  /* 0x0008081112009388 */ /* 0x000fe20000000800 */
[----:B------:R-:W-:Y:S06]  /*0930*/  BAR.SYNC.DEFER_BLOCKING 0x0 ;  /* 0x0000000000007b1d */ /* 0x000fec0000010000 */
[----:B------:R-:W0:Y:S04]  /*0940*/  @!P1 LDS R19, [R18+0x808] ;  /* 0x0008080012139984 */ /* 0x000e280000000800 */
[----:B0-----:R-:W-:Y:S01]  /*0950*/  @!P1 STS [R18+0x100c], R19 ;  /* 0x00100c1312009388 */ /* 0x001fe20000000800 */
[----:B------:R-:W-:Y:S06]  /*0960*/  BAR.SYNC.DEFER_BLOCKING 0x0 ;  /* 0x0000000000007b1d */ /* 0x000fec0000010000 */
[----:B------:R-:W0:Y:S04]  /*0970*/  LDS R12, [R18+0x804] ;  /* 0x00080400120c7984 */ /* 0x000e280000000800 */
[----:B------:R-:W1:Y:S01]  /*0980*/  LDS R3, [R18+0x100c] ;  /* 0x00100c0012037984 */ /* 0x000e620000000800 */
[----:B0-----:R-:W-:-:S04]  /*0990*/  FADD R0, R0, -R12 ;  /* 0x8000000c00007221 */ /* 0x001fc80000000000 */
[----:B------:R-:W-:Y:S01]  /*09a0*/  FMUL R13, R0, 1.4426950216293334961 ;  /* 0x3fb8aa3b000d7820 */ /* 0x000fe20000400000 */
[----:B-1----:R-:W0:Y:S04]  /*09b0*/  MUFU.RCP R14, R3 ;  /* 0x00000003000e7308 */ /* 0x002e280000001000 */
[----:B------:R-:W-:-:S13]  /*09c0*/  FSETP.GEU.AND P0, PT, R13, -126, PT ;  /* 0xc2fc00000d00780b */ /* 0x000fda0003f0e000 */
[----:B------:R-:W-:Y:S01]  /*09d0*/  @!P0 FMUL R13, R13, 0.5 ;  /* 0x3f0000000d0d8820 */ /* 0x000fe20000400000 */
[----:B0-----:R-:W-:-:S03]  /*09e0*/  FFMA R15, -R3, R14, 1 ;  /* 0x3f800000030f7423 */ /* 0x001fc6000000010e */
[----:B------:R-:W0:Y:S01]  /*09f0*/  MUFU.EX2 R0, R13 ;  /* 0x0000000d00007308 */ /* 0x000e220000000800 */
[----:B------:R-:W-:Y:S01]  /*0a00*/  FFMA R15, R14, R15, R14 ;  /* 0x0000000f0e0f7223 */ /* 0x000fe2000000000e */
[----:B0-----:R-:W-:-:S06]  /*0a10*/  @!P0 FMUL R0, R0, R0 ;  /* 0x0000000000008220 */ /* 0x001fcc0000400000 */
[----:B------:R-:W0:Y:S01]  /*0a20*/  FCHK P0, R0, R3 ;  /* 0x0000000300007302 */ /* 0x000e220000000000 */
[----:B------:R-:W-:-:S04]  /*0a30*/  FFMA R14, R0, R15, RZ ;  /* 0x0000000f000e7223 */ /* 0x000fc800000000ff */
[----:B------:R-:W-:-:S04]  /*0a40*/  FFMA R16, -R3, R14, R0 ;  /* 0x0000000e03107223 */ /* 0x000fc80000000100 */
[----:B------:R-:W-:Y:S01]  /*0a50*/  FFMA R17, R15, R16, R14 ;  /* 0x000000100f117223 */ /* 0x000fe2000000000e */
[----:B0-----:R-:W-:Y:S06]  /*0a60*/  @!P0 BRA `(.L_x_1) ;  /* 0x00000000000c8947 */ /* 0x001fec0003800000 */
[----:B------:R-:W-:-:S07]  /*0a70*/  MOV R14, 0xa90 ;  /* 0x00000a90000e7802 */ /* 0x000fce0000000f00 */
[----:B------:R-:W-:Y:S05]  /*0a80*/  CALL.REL.NOINC `($__internal_0_$__cuda_sm3x_div_rn_noftz_f32_slowpath) ;  /* 0x0000000800647944 */ /* 0x000fea0003c00000 */
[----:B------:R-:W-:-:S07]  /*0a90*/  MOV R17, R13 ;  /* 0x0000000d00117202 */ /* 0x000fce0000000f00 */
.L_x_1:
[----:B------:R-:W-:Y:S05]  /*0aa0*/  BSYNC.RECONVERGENT B0 ;  /* 0x0000000000007941 */ /* 0x000fea0003800200 */
.L_x_0:
[----:B------:R-:W-:Y:S01]  /*0ab0*/  FADD R7, R7, -R12 ;  /* 0x8000000c07077221 */ /* 0x000fe20000000000 */
[----:B------:R-:W0:Y:S01]  /*0ac0*/  LDC.64 R14, c[0x0][0x380] ;  /* 0x0000e000ff0e7b82 */ /* 0x000e220000000a00 */
[----:B------:R-:W1:Y:S01]  /*0ad0*/  MUFU.RCP R0, R3 ;  /* 0x0000000300007308 */ /* 0x000e620000001000 */
[----:B------:R-:W-:Y:S01]  /*0ae0*/  BSSY.RECONVERGENT B0, `(.L_x_2) ;  /* 0x0000013000007945 */ /* 0x000fe20003800200 */
[----:B------:R-:W-:-:S05]  /*0af0*/  FMUL R13, R7, 1.4426950216293334961 ;  /* 0x3fb8aa3b070d7820 */ /* 0x000fca0000400000 */
[----:B------:R-:W-:-:S13]  /*0b00*/  FSETP.GEU.AND P0, PT, R13, -126, PT ;  /* 0xc2fc00000d00780b */ /* 0x000fda0003f0e000 */
[----:B------:R-:W-:Y:S01]  /*0b10*/  @!P0 FMUL R13, R13, 0.5 ;  /* 0x3f0000000d0d8820 */ /* 0x000fe20000400000 */
[----:B0-----:R-:W-:-:S03]  /*0b20*/  IMAD.WIDE.U32 R6, R6, 0x4, R14 ;  /* 0x0000000406067825 */ /* 0x001fc600078e000e */
[----:B------:R-:W0:Y:S01]  /*0b30*/  MUFU.EX2 R16, R13 ;  /* 0x0000000d00107308 */ /* 0x000e220000000800 */
[----:B-1----:R-:W-:Y:S01]  /*0b40*/  FFMA R15, -R3, R0, 1 ;  /* 0x3f800000030f7423 */ /* 0x002fe20000000100 */
[----:B------:R1:W-:Y:S03]  /*0b50*/  STG.E desc[UR4][R6.64], R17 ;  /* 0x0000001106007986 */ /* 0x0003e6000c101904 */
[----:B------:R-:W-:Y:S01]  /*0b60*/  FFMA R0, R0, R15, R0 ;  /* 0x0000000f00007223 */ /* 0x000fe20000000000 */
[----:B0-----:R-:W-:-:S04]  /*0b70*/  @!P0 FMUL R16, R16, R16 ;  /* 0x0000001010108220 */ /* 0x001fc80000400000 */
[----:B------:R-:W0:Y:S01]  /*0b80*/  FCHK P0, R16, R3 ;  /* 0x0000000310007302 */ /* 0x000e220000000000 */
[----:B------:R-:W-:-:S04]  /*0b90*/  FFMA R15, R0, R16, RZ ;  /* 0x00000010000f7223 */ /* 0x000fc800000000ff */
[----:B------:R-:W-:-:S04]  /*0ba0*/  FFMA R14, -R3, R15, R16 ;  /* 0x0000000f030e7223 */ /* 0x000fc80000000110 */
[----:B------:R-:W-:Y:S01]  /*0bb0*/  FFMA R15, R0, R14, R15 ;  /* 0x0000000e000f7223 */ /* 0x000fe2000000000f */
[----:B01----:R-:W-:Y:S06]  /*0bc0*/  @!P0 BRA `(.L_x_3) ;  /* 0x0000000000108947 */ /* 0x003fec0003800000 */
[----:B------:R-:W-:Y:S02]  /*0bd0*/  MOV R0, R16 ;  /* 0x0000001000007202 */ /* 0x000fe40000000f00 */
[----:B------:R-:W-:-:S07]  /*0be0*/  MOV R14, 0xc00 ;  /* 0x00000c00000e7802 */ /* 0x000fce0000000f00 */
[----:B------:R-:W-:Y:S05]  /*0bf0*/  CALL.REL.NOINC `($__internal_0_$__cuda_sm3x_div_rn_noftz_f32_slowpath) ;  /* 0x0000000800087944 */ /* 0x000fea0003c00000 */
[----:B------:R-:W-:-:S07]  /*0c00*/  MOV R15, R13 ;  /* 0x0000000d000f7202 */ /* 0x000fce0000000f00 */
.L_x_3:
[----:B------:R-:W-:Y:S05]  /*0c10*/  BSYNC.RECONVERGENT B0 ;  /* 0x0000000000007941 */ /* 0x000fea0003800200 */
.L_x_2:
[----:B------:R-:W-:Y:S01]  /*0c20*/  FADD R11, R11, -R12 ;  /* 0x8000000c0b0b7221 */ /* 0x000fe20000000000 */
[----:B------:R-:W0:Y:S01]  /*0c30*/  MUFU.RCP R0, R3 ;  /* 0x0000000300007308 */ /* 0x000e220000001000 */
[----:B------:R1:W-:Y:S01]  /*0c40*/  STG.E desc[UR4][R6.64+0x200], R15 ;  /* 0x0002000f06007986 */ /* 0x0003e2000c101904 */
[----:B------:R-:W-:Y:S01]  /*0c50*/  BSSY.RECONVERGENT B0, `(.L_x_4) ;  /* 0x0000010000007945 */ /* 0x000fe20003800200 */
[----:B------:R-:W-:-:S05]  /*0c60*/  FMUL R11, R11, 1.4426950216293334961 ;  /* 0x3fb8aa3b0b0b7820 */ /* 0x000fca0000400000 */
[----:B------:R-:W-:Y:S01]  /*0c70*/  FSETP.GEU.AND P0, PT, R11, -126, PT ;  /* 0xc2fc00000b00780b */ /* 0x000fe20003f0e000 */
[----:B0-----:R-:W-:-:S12]  /*0c80*/  FFMA R13, -R3, R0, 1 ;  /* 0x3f800000030d7423 */ /* 0x001fd80000000100 */
[----:B------:R-:W-:Y:S01]  /*0c90*/  @!P0 FMUL R11, R11, 0.5 ;  /* 0x3f0000000b0b8820 */ /* 0x000fe20000400000 */
[----:B------:R-:W-:-:S03]  /*0ca0*/  FFMA R0, R0, R13, R0 ;  /* 0x0000000d00007223 */ /* 0x000fc60000000000 */
[----:B------:R-:W0:Y:S02]  /*0cb0*/  MUFU.EX2 R14, R11 ;  /* 0x0000000b000e7308 */ /* 0x000e240000000800 */
[----:B0-----:R-:W-:-:S06]  /*0cc0*/  @!P0 FMUL R14, R14, R14 ;  /* 0x0000000e0e0e8220 */ /* 0x001fcc0000400000 */
        /* <DEDUP_REMOVED lines=8> */
.L_x_5:
[----:B------:R-:W-:Y:S05]  /*0d50*/  BSYNC.RECONVERGENT B0 ;  /* 0x0000000000007941 */ /* 0x000fea0003800200 */
.L_x_4:
        /* <DEDUP_REMOVED lines=20> */
.L_x_7:
[----:B------:R-:W-:Y:S05]  /*0ea0*/  BSYNC.RECONVERGENT B0 ;  /* 0x0000000000007941 */ /* 0x000fea0003800200 */
.L_x_6:
        /* <DEDUP_REMOVED lines=19> */
.L_x_9:
[----:B------:R-:W-:Y:S05]  /*0fe0*/  BSYNC.RECONVERGENT B0 ;  /* 0x0000000000007941 */ /* 0x000fea0003800200 */
.L_x_8:
        /* <DEDUP_REMOVED lines=20> */
.L_x_11:
[----:B------:R-:W-:Y:S05]  /*1130*/  BSYNC.RECONVERGENT B0 ;  /* 0x0000000000007941 */ /* 0x000fea0003800200 */
.L_x_10:
        /* <DEDUP_REMOVED lines=20> */
.L_x_13:
[----:B------:R-:W-:Y:S05]  /*1280*/  BSYNC.RECONVERGENT B0 ;  /* 0x0000000000007941 */ /* 0x000fea0003800200 */
.L_x_12:
[----:B------:R0:W-:Y:S01]  /*1290*/  STG.E desc[UR4][R6.64+0xc00], R11 ;  /* 0x000c000b06007986 */ /* 0x0001e2000c101904 */
[----:B------:R-:W-:Y:S05]  /*12a0*/  @P2 EXIT ;  /* 0x000000000000294d */ /* 0x000fea0003800000 */
[----:B------:R-:W2:Y:S01]  /*12b0*/  LDG.E.CONSTANT R5, desc[UR4][R4.64+0xe00] ;  /* 0x000e000404057981 */ /* 0x000ea2000c1e9900 */
[----:B------:R-:W1:Y:S01]  /*12c0*/  MUFU.RCP R0, R3 ;  /* 0x0000000300007308 */ /* 0x000e620000001000 */
[----:B------:R-:W-:Y:S01]  /*12d0*/  BSSY.RECONVERGENT B0, `(.L_x_14) ;  /* 0x0000012000007945 */ /* 0x000fe20003800200 */
[----:B-1----:R-:W-:-:S04]  /*12e0*/  FFMA R9, -R3, R0, 1 ;  /* 0x3f80000003097423 */ /* 0x002fc80000000100 */
[----:B------:R-:W-:Y:S01]  /*12f0*/  FFMA R0, R0, R9, R0 ;  /* 0x0000000900007223 */ /* 0x000fe20000000000 */
[----:B--2---:R-:W-:-:S04]  /*1300*/  FADD R12, R5, -R12 ;  /* 0x8000000c050c7221 */ /* 0x004fc80000000000 */
[----:B------:R-:W-:-:S05]  /*1310*/  FMUL R12, R12, 1.4426950216293334961 ;  /* 0x3fb8aa3b0c0c7820 */ /* 0x000fca0000400000 */
[----:B------:R-:W-:-:S13]  /*1320*/  FSETP.GEU.AND P0, PT, R12, -126, PT ;  /* 0xc2fc00000c00780b */ /* 0x000fda0003f0e000 */
[----:B------:R-:W-:-:S04]  /*1330*/  @!P0 FMUL R12, R12, 0.5 ;  /* 0x3f0000000c0c8820 */ /* 0x000fc80000400000 */
[----:B------:R-:W1:Y:S02]  /*1340*/  MUFU.EX2 R2, R12 ;  /* 0x0000000c00027308 */ /* 0x000e640000000800 */
[----:B-1----:R-:W-:-:S06]  /*1350*/  @!P0 FMUL R2, R2, R2 ;  /* 0x0000000202028220 */ /* 0x002fcc0000400000 */
[----:B------:R-:W1:Y:S01]  /*1360*/  FCHK P0, R2, R3 ;  /* 0x0000000302007302 */ /* 0x000e620000000000 */
[----:B------:R-:W-:-:S04]  /*1370*/  FFMA R5, R0, R2, RZ ;  /* 0x0000000200057223 */ /* 0x000fc800000000ff */
[----:B------:R-:W-:-:S04]  /*1380*/  FFMA R4, -R3, R5, R2 ;  /* 0x0000000503047223 */ /* 0x000fc80000000102 */
[----:B------:R-:W-:Y:S01]  /*1390*/  FFMA R5, R0, R4, R5 ;  /* 0x0000000400057223 */ /* 0x000fe20000000005 */
[----:B-1----:R-:W-:Y:S06]  /*13a0*/  @!P0 BRA `(.L_x_15) ;  /* 0x0000000000108947 */ /* 0x002fec0003800000 */
[----:B------:R-:W-:Y:S01]  /*13b0*/  IMAD.MOV.U32 R0, RZ, RZ, R2 ;  /* 0x000000ffff007224 */ /* 0x000fe200078e0002 */
[----:B------:R-:W-:-:S07]  /*13c0*/  MOV R14, 0x13e0 ;  /* 0x000013e0000e7802 */ /* 0x000fce0000000f00 */
[----:B0-----:R-:W-:Y:S05]  /*13d0*/  CALL.REL.NOINC `($__internal_0_$__cuda_sm3x_div_rn_noftz_f32_slowpath) ;  /* 0x0000000000107944 */ /* 0x001fea0003c00000 */
[----:B------:R-:W-:-:S07]  /*13e0*/  MOV R5, R13 ;  /* 0x0000000d00057202 */ /* 0x000fce0000000f00 */
.L_x_15:
[----:B------:R-:W-:Y:S05]  /*13f0*/  BSYNC.RECONVERGENT B0 ;  /* 0x0000000000007941 */ /* 0x000fea0003800200 */
.L_x_14:
[----:B------:R-:W-:Y:S01]  /*1400*/  STG.E desc[UR4][R6.64+0xe00], R5 ;  /* 0x000e000506007986 */ /* 0x000fe2000c101904 */
[----:B------:R-:W-:Y:S05]  /*1410*/  EXIT ;  /* 0x000000000000794d */ /* 0x000fea0003800000 */
        .weak           $__internal_0_$__cuda_sm3x_div_rn_noftz_f32_slowpath
        .type           $__internal_0_$__cuda_sm3x_div_rn_noftz_f32_slowpath,@function
        .size           $__internal_0_$__cuda_sm3x_div_rn_noftz_f32_slowpath,(.L_x_56 - $__internal_0_$__cuda_sm3x_div_rn_noftz_f32_slowpath)
$__internal_0_$__cuda_sm3x_div_rn_noftz_f32_slowpath:
[----:B------:R-:W-:Y:S01]  /*1420*/  SHF.R.U32.HI R13, RZ, 0x17, R3 ;  /* 0x00000017ff0d7819 */ /* 0x000fe20000011603 */
[----:B------:R-:W-:Y:S01]  /*1430*/  BSSY.RECONVERGENT B1, `(.L_x_16) ;  /* 0x0000063000017945 */ /* 0x000fe20003800200 */
[----:B------:R-:W-:Y:S02]  /*1440*/  SHF.R.U32.HI R15, RZ, 0x17, R0 ;  /* 0x00000017ff0f7819 */ /* 0x000fe40000011600 */
[----:B------:R-:W-:Y:S02]  /*1450*/  LOP3.LUT R13, R13, 0xff, RZ, 0xc0, !PT ;  /* 0x000000ff0d0d7812 */ /* 0x000fe400078ec0ff */
[----:B------:R-:W-:Y:S02]  /*1460*/  LOP3.LUT R18, R15, 0xff, RZ, 0xc0, !PT ;  /* 0x000000ff0f127812 */ /* 0x000fe400078ec0ff */
[----:B------:R-:W-:Y:S02]  /*1470*/  IADD3 R19, PT, PT, R13, -0x1, RZ ;  /* 0xffffffff0d137810 */ /* 0x000fe40007ffe0ff */
[----:B------:R-:W-:-:S02]  /*1480*/  IADD3 R16, PT, PT, R18, -0x1, RZ ;  /* 0xffffffff12107810 */ /* 0x000fc40007ffe0ff */
[----:B------:R-:W-:Y:S02]  /*1490*/  ISETP.GT.U32.AND P0, PT, R19, 0xfd, PT ;  /* 0x000000fd1300780c */ /* 0x000fe40003f04070 */
[----:B------:R-:W-:Y:S02]  /*14a0*/  MOV R17, R3 ;  /* 0x0000000300117202 */ /* 0x000fe40000000f00 */
[----:B------:R-:W-:-:S13]  /*14b0*/  ISETP.GT.U32.OR P0, PT, R16, 0xfd, P0 ;  /* 0x000000fd1000780c */ /* 0x000fda0000704470 */
[----:B------:R-:W-:Y:S01]  /*14c0*/  @!P0 MOV R15, RZ ;  /* 0x000000ff000f8202 */ /* 0x000fe20000000f00 */
[----:B------:R-:W-:Y:S06]  /*14d0*/  @!P0 BRA `(.L_x_17) ;  /* 0x00000000005c8947 */ /* 0x000fec0003800000 */
[----:B------:R-:W-:Y:S02]  /*14e0*/  FSETP.GTU.FTZ.AND P0, PT, |R0|, +INF , PT ;  /* 0x7f8000000000780b */ /* 0x000fe40003f1c200 */
[----:B------:R-:W-:-:S04]  /*14f0*/  FSETP.GTU.FTZ.AND P1, PT, |R3|, +INF , PT ;  /* 0x7f8000000300780b */ /* 0x000fc80003f3c200 */
[----:B------:R-:W-:-:S13]  /*1500*/  PLOP3.LUT P0, PT, P0, P1, PT, 0xf8, 0x8f ;  /* 0x00000000008f781c */ /* 0x000fda0000703f70 */
[----:B------:R-:W-:Y:S05]  /*1510*/  @P0 BRA `(.L_x_18) ;  /* 0x00000004004c0947 */ /* 0x000fea0003800000 */
[----:B------:R-:W-:-:S13]  /*1520*/  LOP3.LUT P0, RZ, R17, 0x7fffffff, R0, 0xc8, !PT ;  /* 0x7fffffff11ff7812 */ /* 0x000fda000780c800 */
[----:B------:R-:W-:Y:S05]  /*1530*/  @!P0 BRA `(.L_x_19) ;  /* 0x00000004003c8947 */ /* 0x000fea0003800000 */
[C---:B------:R-:W-:Y:S02]  /*1540*/  FSETP.NEU.FTZ.AND P0, PT, |R0|.reuse, +INF , PT ;  /* 0x7f8000000000780b */ /* 0x040fe40003f1d200 */
[----:B------:R-:W-:Y:S02]  /*1550*/  FSETP.NEU.FTZ.AND P3, PT, |R3|, +INF , PT ;  /* 0x7f8000000300780b */ /* 0x000fe40003f7d200 */
[----:B------:R-:W-:-:S11]  /*1560*/  FSETP.NEU.FTZ.AND P1, PT, |R0|, +INF , PT ;  /* 0x7f8000000000780b */ /* 0x000fd60003f3d200 */
[----:B------:R-:W-:Y:S05]  /*1570*/  @!P3 BRA !P0, `(.L_x_19) ;  /* 0x00000004002cb947 */ /* 0x000fea0004000000 */
[----:B------:R-:W-:-:S04]  /*1580*/  LOP3.LUT P0, RZ, R0, 0x7fffffff, RZ, 0xc0, !PT ;  /* 0x7fffffff00ff7812 */ /* 0x000fc8000780c0ff */
[----:B------:R-:W-:-:S13]  /*1590*/  PLOP3.LUT P0, PT, P3, P0, PT, 0x2f, 0xf2 ;  /* 0x0000000000f2781c */ /* 0x000fda0001f00577 */
[----:B------:R-:W-:Y:S05]  /*15a0*/  @P0 BRA `(.L_x_20) ;  /* 0x0000000400180947 */ /* 0x000fea0003800000 */
[----:B------:R-:W-:-:S04]  /*15b0*/  LOP3.LUT P0, RZ, R17, 0x7fffffff, RZ, 0xc0, !PT ;  /* 0x7fffffff11ff7812 */ /* 0x000fc8000780c0ff */
[----:B------:R-:W-:-:S13]  /*15c0*/  PLOP3.LUT P0, PT, P1, P0, PT, 0x2f, 0xf2 ;  /* 0x0000000000f2781c */ /* 0x000fda0000f00577 */
[----:B------:R-:W-:Y:S05]  /*15d0*/  @P0 BRA `(.L_x_21) ;  /* 0x0000000400000947 */ /* 0x000fea0003800000 */
[----:B------:R-:W-:Y:S02]  /*15e0*/  ISETP.GE.AND P0, PT, R16, RZ, PT ;  /* 0x000000ff1000720c */ /* 0x000fe40003f06270 */
[----:B------:R-:W-:-:S11]  /*15f0*/  ISETP.GE.AND P1, PT, R19, RZ, PT ;  /* 0x000000ff1300720c */ /* 0x000fd60003f26270 */
[----:B------:R-:W-:Y:S01]  /*1600*/  @P0 MOV R15, RZ ;  /* 0x000000ff000f0202 */ /* 0x000fe20000000f00 */
[----:B------:R-:W-:Y:S01]  /*1610*/  @!P0 FFMA R0, R0, 1.84467440737095516160e+19, RZ ;  /* 0x5f80000000008823 */ /* 0x000fe200000000ff */
[----:B------:R-:W-:Y:S01]  /*1620*/  @!P0 MOV R15, 0xffffffc0 ;  /* 0xffffffc0000f8802 */ /* 0x000fe20000000f00 */
[----:B------:R-:W-:-:S03]  /*1630*/  @!P1 FFMA R17, R3, 1.84467440737095516160e+19, RZ ;  /* 0x5f80000003119823 */ /* 0x000fc600000000ff */
[----:B------:R-:W-:-:S07]  /*1640*/  @!P1 IADD3 R15, PT, PT, R15, 0x40, RZ ;  /* 0x000000400f0f9810 */ /* 0x000fce0007ffe0ff */
.L_x_17:
[----:B------:R-:W-:Y:S01]  /*1650*/  LEA R16, R13, 0xc0800000, 0x17 ;  /* 0xc08000000d107811 */ /* 0x000fe200078eb8ff */
[----:B------:R-:W-:Y:S01]  /*1660*/  VIADD R18, R18, 0xffffff81 ;  /* 0xffffff8112127836 */ /* 0x000fe20000000000 */
[----:B------:R-:W-:Y:S02]  /*1670*/  BSSY.RECONVERGENT B2, `(.L_x_22) ;  /* 0x0000035000027945 */ /* 0x000fe40003800200 */
[----:B------:R-:W-:Y:S01]  /*1680*/  IADD3 R20, PT, PT, -R16, R17, RZ ;  /* 0x0000001110147210 */ /* 0x000fe20007ffe1ff */
[C---:B------:R-:W-:Y:S01]  /*1690*/  IMAD R0, R18.reuse, -0x800000, R0 ;  /* 0xff80000012007824 */ /* 0x040fe200078e0200 */
[----:B------:R-:W-:Y:S02]  /*16a0*/  IADD3 R18, PT, PT, R18, 0x7f, -R13 ;  /* 0x0000007f12127810 */ /* 0x000fe40007ffe80d */
[----:B------:R-:W0:Y:S01]  /*16b0*/  MUFU.RCP R17, R20 ;  /* 0x0000001400117308 */ /* 0x000e220000001000 */
[----:B------:R-:W-:Y:S01]  /*16c0*/  FADD.FTZ R19, -R20, -RZ ;  /* 0x800000ff14137221 */ /* 0x000fe20000010100 */
[----:B------:R-:W-:-:S03]  /*16d0*/  IADD3 R18, PT, PT, R18, R15, RZ ;  /* 0x0000000f12127210 */ /* 0x000fc60007ffe0ff */
[----:B0-----:R-:W-:-:S04]  /*16e0*/  FFMA R16, R17, R19, 1 ;  /* 0x3f80000011107423 */ /* 0x001fc80000000013 */
[----:B------:R-:W-:-:S04]  /*16f0*/  FFMA R17, R17, R16, R17 ;  /* 0x0000001011117223 */ /* 0x000fc80000000011 */
[----:B------:R-:W-:-:S04]  /*1700*/  FFMA R16, R0, R17, RZ ;  /* 0x0000001100107223 */ /* 0x000fc800000000ff */
[----:B------:R-:W-:-:S04]  /*1710*/  FFMA R21, R19, R16, R0 ;  /* 0x0000001013157223 */ /* 0x000fc80000000000 */
[----:B------:R-:W-:-:S04]  /*1720*/  FFMA R16, R17, R21, R16 ;  /* 0x0000001511107223 */ /* 0x000fc80000000010 */
[----:B------:R-:W-:-:S04]  /*1730*/  FFMA R19, R19, R16, R0 ;  /* 0x0000001013137223 */ /* 0x000fc80000000000 */
[----:B------:R-:W-:-:S05]  /*1740*/  FFMA R0, R17, R19, R16 ;  /* 0x0000001311007223 */ /* 0x000fca0000000010 */
[----:B------:R-:W-:-:S04]  /*1750*/  SHF.R.U32.HI R13, RZ, 0x17, R0 ;  /* 0x00000017ff0d7819 */ /* 0x000fc80000011600 */
[----:B------:R-:W-:-:S04]  /*1760*/  LOP3.LUT R13, R13, 0xff, RZ, 0xc0, !PT ;  /* 0x000000ff0d0d7812 */ /* 0x000fc800078ec0ff */
[----:B------:R-:W-:-:S04]  /*1770*/  IADD3 R20, PT, PT, R13, R18, RZ ;  /* 0x000000120d147210 */ /* 0x000fc80007ffe0ff */
[----:B------:R-:W-:-:S04]  /*1780*/  IADD3 R13, PT, PT, R20, -0x1, RZ ;  /* 0xffffffff140d7810 */ /* 0x000fc80007ffe0ff */
[----:B------:R-:W-:-:S13]  /*1790*/  ISETP.GE.U32.AND P0, PT, R13, 0xfe, PT ;  /* 0x000000fe0d00780c */ /* 0x000fda0003f06070 */
[----:B------:R-:W-:Y:S05]  /*17a0*/  @!P0 BRA `(.L_x_23) ;  /* 0x0000000000808947 */ /* 0x000fea0003800000 */
[----:B------:R-:W-:-:S13]  /*17b0*/  ISETP.GT.AND P0, PT, R20, 0xfe, PT ;  /* 0x000000fe1400780c */ /* 0x000fda0003f04270 */
[----:B------:R-:W-:Y:S05]  /*17c0*/  @P0 BRA `(.L_x_24) ;  /* 0x00000000006c0947 */ /* 0x000fea0003800000 */
[----:B------:R-:W-:-:S13]  /*17d0*/  ISETP.GE.AND P0, PT, R20, 0x1, PT ;  /* 0x000000011400780c */ /* 0x000fda0003f06270 */
[----:B------:R-:W-:Y:S05]  /*17e0*/  @P0 BRA `(.L_x_25) ;  /* 0x0000000000740947 */ /* 0x000fea0003800000 */
[----:B------:R-:W-:Y:S02]  /*17f0*/  ISETP.GE.AND P0, PT, R20, -0x18, PT ;  /* 0xffffffe81400780c */ /* 0x000fe40003f06270 */
[----:B------:R-:W-:-:S11]  /*1800*/  LOP3.LUT R0, R0, 0x80000000, RZ, 0xc0, !PT ;  /* 0x8000000000007812 */ /* 0x000fd600078ec0ff */
[----:B------:R-:W-:Y:S05]  /*1810*/  @!P0 BRA `(.L_x_25) ;  /* 0x0000000000688947 */ /* 0x000fea0003800000 */
[-CC-:B------:R-:W-:Y:S01]  /*1820*/  FFMA.RZ R13, R17, R19.reuse, R16.reuse ;  /* 0x00000013110d7223 */ /* 0x180fe2000000c010 */
[C---:B------:R-:W-:Y:S02]  /*1830*/  IADD3 R18, PT, PT, R20.reuse, 0x20, RZ ;  /* 0x0000002014127810 */ /* 0x040fe40007ffe0ff */
[C---:B------:R-:W-:Y:S02]  /*1840*/  ISETP.NE.AND P3, PT, R20.reuse, RZ, PT ;  /* 0x000000ff1400720c */ /* 0x040fe40003f65270 */
[----:B------:R-:W-:Y:S01]  /*1850*/  LOP3.LUT R15, R13, 0x7fffff, RZ, 0xc0, !PT ;  /* 0x007fffff0d0f7812 */ /* 0x000fe200078ec0ff */
[CCC-:B------:R-:W-:Y:S01]  /*1860*/  FFMA.RP R13, R17.reuse, R19.reuse, R16.reuse ;  /* 0x00000013110d7223 */ /* 0x1c0fe20000008010 */
[----:B------:R-:W-:Y:S01]  /*1870*/  FFMA.RM R16, R17, R19, R16 ;  /* 0x0000001311107223 */ /* 0x000fe20000004010 */
[----:B------:R-:W-:Y:S02]  /*1880*/  ISETP.NE.AND P1, PT, R20, RZ, PT ;  /* 0x000000ff1400720c */ /* 0x000fe40003f25270 */
[----:B------:R-:W-:-:S02]  /*1890*/  LOP3.LUT R15, R15, 0x800000, RZ, 0xfc, !PT ;  /* 0x008000000f0f7812 */ /* 0x000fc400078efcff */
[----:B------:R-:W-:Y:S02]  /*18a0*/  IADD3 R17, PT, PT, -R20, RZ, RZ ;  /* 0x000000ff14117210 */ /* 0x000fe40007ffe1ff */
[----:B------:R-:W-:Y:S02]  /*18b0*/  SHF.L.U32 R18, R15, R18, RZ ;  /* 0x000000120f127219 */ /* 0x000fe400000006ff */
[----:B------:R-:W-:Y:S02]  /*18c0*/  FSETP.NEU.FTZ.AND P0, PT, R13, R16, PT ;  /* 0x000000100d00720b */ /* 0x000fe40003f1d000 */
[----:B------:R-:W-:Y:S02]  /*18d0*/  SEL R16, R17, RZ, P3 ;  /* 0x000000ff11107207 */ /* 0x000fe40001800000 */
[----:B------:R-:W-:Y:S02]  /*18e0*/  ISETP.NE.AND P1, PT, R18, RZ, P1 ;  /* 0x000000ff1200720c */ /* 0x000fe40000f25270 */
[----:B------:R-:W-:-:S02]  /*18f0*/  SHF.R.U32.HI R16, RZ, R16, R15 ;  /* 0x00000010ff107219 */ /* 0x000fc4000001160f */
[----:B------:R-:W-:Y:S02]  /*1900*/  PLOP3.LUT P0, PT, P0, P1, PT, 0xf8, 0x8f ;  /* 0x00000000008f781c */ /* 0x000fe40000703f70 */
[----:B------:R-:W-:Y:S02]  /*1910*/  SHF.R.U32.HI R18, RZ, 0x1, R16 ;  /* 0x00000001ff127819 */ /* 0x000fe40000011610 */
[----:B------:R-:W-:-:S04]  /*1920*/  SEL R13, RZ, 0x1, !P0 ;  /* 0x00000001ff0d7807 */ /* 0x000fc80004000000 */
[----:B------:R-:W-:-:S04]  /*1930*/  LOP3.LUT R13, R13, 0x1, R18, 0xf8, !PT ;  /* 0x000000010d0d7812 */ /* 0x000fc800078ef812 */
[----:B------:R-:W-:-:S04]  /*1940*/  LOP3.LUT R13, R13, R16, RZ, 0xc0, !PT ;  /* 0x000000100d0d7212 */ /* 0x000fc800078ec0ff */
[----:B------:R-:W-:-:S04]  /*1950*/  IADD3 R13, PT, PT, R18, R13, RZ ;  /* 0x0000000d120d7210 */ /* 0x000fc80007ffe0ff */
[----:B------:R-:W-:Y:S01]  /*1960*/  LOP3.LUT R0, R13, R0, RZ, 0xfc, !PT ;  /* 0x000000000d007212 */ /* 0x000fe200078efcff */
[----:B------:R-:W-:Y:S06]  /*1970*/  BRA `(.L_x_25) ;  /* 0x0000000000107947 */ /* 0x000fec0003800000 */
.L_x_24:
[----:B------:R-:W-:-:S04]  /*1980*/  LOP3.LUT R0, R0, 0x80000000, RZ, 0xc0, !PT ;  /* 0x8000000000007812 */ /* 0x000fc800078ec0ff */
[----:B------:R-:W-:Y:S01]  /*1990*/  LOP3.LUT R0, R0, 0x7f800000, RZ, 0xfc, !PT ;  /* 0x7f80000000007812 */ /* 0x000fe200078efcff */
[----:B------:R-:W-:Y:S06]  /*19a0*/  BRA `(.L_x_25) ;  /* 0x0000000000047947 */ /* 0x000fec0003800000 */
.L_x_23:
[----:B------:R-:W-:-:S07]  /*19b0*/  LEA R0, R18, R0, 0x17 ;  /* 0x0000000012007211 */ /* 0x000fce00078eb8ff */
.L_x_25:
[----:B------:R-:W-:Y:S05]  /*19c0*/  BSYNC.RECONVERGENT B2 ;  /* 0x0000000000027941 */ /* 0x000fea0003800200 */
.L_x_22:
[----:B------:R-:W-:Y:S05]  /*19d0*/  BRA `(.L_x_26) ;  /* 0x0000000000207947 */ /* 0x000fea0003800000 */
.L_x_21:
[----:B------:R-:W-:-:S04]  /*19e0*/  LOP3.LUT R0, R17, 0x80000000, R0, 0x48, !PT ;  /* 0x8000000011007812 */ /* 0x000fc800078e4800 */
[----:B------:R-:W-:Y:S01]  /*19f0*/  LOP3.LUT R0, R0, 0x7f800000, RZ, 0xfc, !PT ;  /* 0x7f80000000007812 */ /* 0x000fe200078efcff */
[----:B------:R-:W-:Y:S06]  /*1a00*/  BRA `(.L_x_26) ;  /* 0x0000000000147947 */ /* 0x000fec0003800000 */
.L_x_20:
[----:B------:R-:W-:Y:S01]  /*1a10*/  LOP3.LUT R0, R17, 0x80000000, R0, 0x48, !PT ;  /* 0x8000000011007812 */ /* 0x000fe200078e4800 */
[----:B------:R-:W-:Y:S06]  /*1a20*/  BRA `(.L_x_26) ;  /* 0x00000000000c7947 */ /* 0x000fec0003800000 */
.L_x_19:
[----:B------:R-:W0:Y:S01]  /*1a30*/  MUFU.RSQ R0, -QNAN ;  /* 0xffc0000000007908 */ /* 0x000e220000001400 */
[----:B------:R-:W-:Y:S05]  /*1a40*/  BRA `(.L_x_26) ;  /* 0x0000000000047947 */ /* 0x000fea0003800000 */
.L_x_18:
[----:B------:R-:W-:-:S07]  /*1a50*/  FADD.FTZ R0, R0, R3 ;  /* 0x0000000300007221 */ /* 0x000fce0000010000 */
.L_x_26:
[----:B------:R-:W-:Y:S05]  /*1a60*/  BSYNC.RECONVERGENT B1 ;  /* 0x0000000000017941 */ /* 0x000fea0003800200 */
.L_x_16:
[----:B------:R-:W-:Y:S01]  /*1a70*/  HFMA2 R15, -RZ, RZ, 0, 0 ;  /* 0x00000000ff0f7431 */ /* 0x000fe200000001ff */
[----:B0-----:R-:W-:-:S03]  /*1a80*/  MOV R13, R0 ;  /* 0x00000000000d7202 */ /* 0x001fc60000000f00 */
[----:B------:R-:W-:Y:S05]  /*1a90*/  RET.REL.NODEC R14 `(softmax_shared_2060_copy) ;  /* 0xffffffe40e587950 */ /* 0x000fea0003c3ffff */
.L_x_27:
[----:B------:R-:W-:-:S00]  /*1aa0*/  BRA `(.L_x_27) ;  /* 0xfffffffc00fc7947 */ /* 0x000fc0000383ffff */
[----:B------:R-:W-:-:S00]  /*1ab0*/  NOP ;  /* 0x0000000000007918 */ /* 0x000fc00000000000 */
        /* <DEDUP_REMOVED lines=12> */
.L_x_56:


//--------------------- .text.softmax_shared_2060 --------------------------
	.section	.text.softmax_shared_2060,"ax",@progbits
	.align	128
        .global         softmax_shared_2060
        .type           softmax_shared_2060,@function
        .size           softmax_shared_2060,(.L_x_57 - softmax_shared_2060)
        .other          softmax_shared_2060,@"STO_CUDA_ENTRY STV_DEFAULT"
softmax_shared_2060:
.text.softmax_shared_2060:
        /* <DEDUP_REMOVED lines=168> */
[----:B------:R-:W-:Y:S05]  /*0a80*/  CALL.REL.NOINC `($__internal_1_$__cuda_sm3x_div_rn_noftz_f32_slowpath) ;  /* 0x0000000800647944 */ /* 0x000fea0003c00000 */
[----:B------:R-:W-:-:S07]  /*0a90*/  MOV R17, R13 ;  /* 0x0000000d00117202 */ /* 0x000fce0000000f00 */
.L_x_29:
[----:B------:R-:W-:Y:S05]  /*0aa0*/  BSYNC.RECONVERGENT B0 ;  /* 0x0000000000007941 */ /* 0x000fea0003800200 */
.L_x_28:
        /* <DEDUP_REMOVED lines=20> */
[----:B------:R-:W-:Y:S05]  /*0bf0*/  CALL.REL.NOINC `($__internal_1_$__cuda_sm3x_div_rn_noftz_f32_slowpath) ;  /* 0x0000000800087944 */ /* 0x000fea0003c00000 */
[----:B------:R-:W-:-:S07]  /*0c00*/  MOV R15, R13 ;  /* 0x0000000d000f7202 */ /* 0x000fce0000000f00 */
.L_x_31:
[----:B------:R-:W-:Y:S05]  /*0c10*/  BSYNC.RECONVERGENT B0 ;  /* 0x0000000000007941 */ /* 0x000fea0003800200 */
.L_x_30:
        /* <DEDUP_REMOVED lines=19> */
.L_x_33:
[----:B------:R-:W-:Y:S05]  /*0d50*/  BSYNC.RECONVERGENT B0 ;  /* 0x0000000000007941 */ /* 0x000fea0003800200 */
.L_x_32:
        /* <DEDUP_REMOVED lines=20> */
.L_x_35:
[----:B------:R-:W-:Y:S05]  /*0ea0*/  BSYNC.RECONVERGENT B0 ;  /* 0x0000000000007941 */ /* 0x000fea0003800200 */
.L_x_34:
        /* <DEDUP_REMOVED lines=19> */
.L_x_37:
[----:B------:R-:W-:Y:S05]  /*0fe0*/  BSYNC.RECONVERGENT B0 ;  /* 0x0000000000007941 */ /* 0x000fea0003800200 */
.L_x_36:
        /* <DEDUP_REMOVED lines=20> */
.L_x_39:
[----:B------:R-:W-:Y:S05]  /*1130*/  BSYNC.RECONVERGENT B0 ;  /* 0x0000000000007941 */ /* 0x000fea0003800200 */
.L_x_38:
        /* <DEDUP_REMOVED lines=20> */
.L_x_41:
[----:B------:R-:W-:Y:S05]  /*1280*/  BSYNC.RECONVERGENT B0 ;  /* 0x0000000000007941 */ /* 0x000fea0003800200 */
.L_x_40:
        /* <DEDUP_REMOVED lines=20> */
[----:B0-----:R-:W-:Y:S05]  /*13d0*/  CALL.REL.NOINC `($__internal_1_$__cuda_sm3x_div_rn_noftz_f32_slowpath) ;  /* 0x0000000000107944 */ /* 0x001fea0003c00000 */
[----:B------:R-:W-:-:S07]  /*13e0*/  MOV R5, R13 ;  /* 0x0000000d00057202 */ /* 0x000fce0000000f00 */
.L_x_43:
[----:B------:R-:W-:Y:S05]  /*13f0*/  BSYNC.RECONVERGENT B0 ;  /* 0x0000000000007941 */ /* 0x000fea0003800200 */
.L_x_42:
[----:B------:R-:W-:Y:S01]  /*1400*/  STG.E desc[UR4][R6.64+0xe00], R5 ;  /* 0x000e000506007986 */ /* 0x000fe2000c101904 */
[----:B------:R-:W-:Y:S05]  /*1410*/  EXIT ;  /* 0x000000000000794d */ /* 0x000fea0003800000 */
        .weak           $__internal_1_$__cuda_sm3x_div_rn_noftz_f32_slowpath
        .type           $__internal_1_$__cuda_sm3x_div_rn_noftz_f32_slowpath,@function
        .size           $__internal_1_$__cuda_sm3x_div_rn_noftz_f32_slowpath,(.L_x_57 - $__internal_1_$__cuda_sm3x_div_rn_noftz_f32_slowpath)
$__internal_1_$__cuda_sm3x_div_rn_noftz_f32_slowpath:
        /* <DEDUP_REMOVED lines=35> */
.L_x_45:
        /* <DEDUP_REMOVED lines=51> */
.L_x_52:
[----:B------:R-:W-:-:S04]  /*1980*/  LOP3.LUT R0, R0, 0x80000000, RZ, 0xc0, !PT ;  /* 0x8000000000007812 */ /* 0x000fc800078ec0ff */
[----:B------:R-:W-:Y:S01]  /*1990*/  LOP3.LUT R0, R0, 0x7f800000, RZ, 0xfc, !PT ;  /* 0x7f80000000007812 */ /* 0x000fe200078efcff */
[----:B------:R-:W-:Y:S06]  /*19a0*/  BRA `(.L_x_53) ;  /* 0x0000000000047947 */ /* 0x000fec0003800000 */
.L_x_51:
[----:B------:R-:W-:-:S07]  /*19b0*/  LEA R0, R18, R0, 0x17 ;  /* 0x0000000012007211 */ /* 0x000fce00078eb8ff */
.L_x_53:
[----:B------:R-:W-:Y:S05]  /*19c0*/  BSYNC.RECONVERGENT B2 ;  /* 0x0000000000027941 */ /* 0x000fea0003800200 */
.L_x_50:
[----:B------:R-:W-:Y:S05]  /*19d0*/  BRA `(.L_x_54) ;  /* 0x0000000000207947 */ /* 0x000fea0003800000 */
.L_x_49:
[----:B------:R-:W-:-:S04]  /*19e0*/  LOP3.LUT R0, R17, 0x80000000, R0, 0x48, !PT ;  /* 0x8000000011007812 */ /* 0x000fc800078e4800 */
[----:B------:R-:W-:Y:S01]  /*19f0*/  LOP3.LUT R0, R0, 0x7f800000, RZ, 0xfc, !PT ;  /* 0x7f80000000007812 */ /* 0x000fe200078efcff */
[----:B------:R-:W-:Y:S06]  /*1a00*/  BRA `(.L_x_54) ;  /* 0x0000000000147947 */ /* 0x000fec0003800000 */
.L_x_48:
[----:B------:R-:W-:Y:S01]  /*1a10*/  LOP3.LUT R0, R17, 0x80000000, R0, 0x48, !PT ;  /* 0x8000000011007812 */ /* 0x000fe200078e4800 */
[----:B------:R-:W-:Y:S06]  /*1a20*/  BRA `(.L_x_54) ;  /* 0x00000000000c7947 */ /* 0x000fec0003800000 */
.L_x_47:
[----:B------:R-:W0:Y:S01]  /*1a30*/  MUFU.RSQ R0, -QNAN ;  /* 0xffc0000000007908 */ /* 0x000e220000001400 */
[----:B------:R-:W-:Y:S05]  /*1a40*/  BRA `(.L_x_54) ;  /* 0x0000000000047947 */ /* 0x000fea0003800000 */
.L_x_46:
[----:B------:R-:W-:-:S07]  /*1a50*/  FADD.FTZ R0, R0, R3 ;  /* 0x0000000300007221 */ /* 0x000fce0000010000 */
.L_x_54:
[----:B------:R-:W-:Y:S05]  /*1a60*/  BSYNC.RECONVERGENT B1 ;  /* 0x0000000000017941 */ /* 0x000fea0003800200 */
.L_x_44:
[----:B------:R-:W-:Y:S01]  /*1a70*/  HFMA2 R15, -RZ, RZ, 0, 0 ;  /* 0x00000000ff0f7431 */ /* 0x000fe200000001ff */
[----:B0-----:R-:W-:-:S03]  /*1a80*/  MOV R13, R0 ;  /* 0x00000000000d7202 */ /* 0x001fc60000000f00 */
[----:B------:R-:W-:Y:S05]  /*1a90*/  RET.REL.NODEC R14 `(softmax_shared_2060) ;  /* 0xffffffe40e587950 */ /* 0x000fea0003c3ffff */
.L_x_55:
        /* <DEDUP_REMOVED lines=14> */
.L_x_57:


//--------------------- .nv.shared.softmax_shared_2060_copy --------------------------
	.section	.nv.shared.softmax_shared_2060_copy,"aw",@nobits
	.sectionflags	@""
	.align	4
.nv.shared.softmax_shared_2060_copy:
	.zero		5168


//--------------------- .nv.shared.reserved.0     --------------------------
	.section	.nv.shared.reserved.0,"aw",@nobits
	.weak		__nv_reservedSMEM_offset_0_alias
	.size		__nv_reservedSMEM_offset_0_alias, 0, 64
	.other		__nv_reservedSMEM_offset_0_alias,@"STO_CUDA_RESERVED_SHARED STV_DEFAULT"
__nv_reservedSMEM_offset_0_alias:
	.zero		0
	.zero		64


//--------------------- .nv.shared.softmax_shared_2060 --------------------------
	.section	.nv.shared.softmax_shared_2060,"aw",@nobits
	.sectionflags	@""
	.align	4
.nv.shared.softmax_shared_2060:
	.zero		5168


//--------------------- .nv.constant0.softmax_shared_2060_copy --------------------------
	.section	.nv.constant0.softmax_shared_2060_copy,"a",@progbits
	.sectionflags	@""
	.align	4
.nv.constant0.softmax_shared_2060_copy:
	.zero		912


//--------------------- .nv.constant0.softmax_shared_2060 --------------------------
	.section	.nv.constant0.softmax_shared_2060,"a",@progbits
	.sectionflags	@""
	.align	4
.nv.constant0.softmax_shared_2060:
	.zero		912


//--------------------- SYMBOLS --------------------------

	.type		.nv.reservedSmem.offset0,@object
	.size		.nv.reservedSmem.offset0,0x4
	.type		.nv.reservedSmem.cap,@object
	.size		.nv.reservedSmem.cap,0x4
